	.target	sm_100a

	.elftype	@"ET_EXEC"


//--------------------- .note.nv.tkinfo           --------------------------
	.section	.note.nv.tkinfo,"",@"SHT_NOTE"
	.sectionflags	@"SHF_NOTE_NV_TKINFO"
	.tkinfo
        /*0018*/ 	.word	0x00000002
        /*0030*/ 	.string	""
        /*0030*/ 	.string	"ptxas"
        /*0030*/ 	.string	"Cuda compilation tools, release 13.0, V13.0.88"
        /*0030*/ 	.string	"Build cuda_13.0.r13.0/compiler.36424714_0"
        /*0030*/ 	.string	"-arch sm_100a -m 64 "



//--------------------- .note.nv.cuinfo           --------------------------
	.section	.note.nv.cuinfo,"",@"SHT_NOTE"
	.sectionflags	@"SHF_NOTE_NV_CUINFO"
        /*0018*/ 	.short	0x0002
        /*001a*/ 	.short	0x0064
        /*001c*/ 	.short	0x0082
	.zero		2


//--------------------- .nv.info                  --------------------------
	.section	.nv.info,"",@"SHT_CUDA_INFO"
	.align	4


	//----- nvinfo : EIATTR_REGCOUNT
	.align		4
        /*0000*/ 	.byte	0x04, 0x2f
        /*0002*/ 	.short	(.L_19 - .L_18)
	.align		4
.L_18:
        /*0004*/ 	.word	index@(_ZN7cutlass13device_kernelINS_4gemm6kernel13GemmUniversalIN4cute5tupleIJiiiiEEENS1_10collective13CollectiveMmaINS1_35MainloopSm100TmaUmmaWarpSpecializedILi8ELi2ELi4ENS5_IJNS4_1CILi1EEESB_SB_EEEEENS5_IJNSA_ILi128EEENSA_ILi64EEESF_EEENS_10bfloat16_tENS5_IJlSB_lEEESH_SI_NS4_8TiledMMAINS4_8MMA_AtomIJNS4_20SM100_MMA_F16BF16_SSISH_SH_fLi128ELi64ELNS4_4UMMA5MajorE0ELSN_0ELNSM_7ScaleInE0ELSO_0EEEEEENS4_6LayoutISC_NS5_IJNSA_ILi0EEESS_SS_EEEEENS5_IJNS4_10UnderscoreESV_SV_EEEEENS4_13SM90_TMA_LOADENS4_14ComposedLayoutINS4_7SwizzleILi3ELi4ELi3EEENS4_18smem_ptr_flag_bitsILi16EEENSR_INS5_IJNSA_ILi8EEESF_EEENS5_IJSF_SB_EEEEEEEvNS4_8identityESY_S18_vS19_EENS_8epilogue10collective18CollectiveEpilogueINS1B_23Sm100TmaWarpSpecializedILi3ELi2ELi32ELb1ELb0EEEJSG_NS5_IJNSR_ISE_SB_EENSR_INSA_ILi32EEESB_EEEEESH_SI_SH_SI_NS1B_6fusion15FusionCallbacksIS1F_NS1K_17LinCombPerRowBiasISH_fSH_SH_fLi8ELNS_15FloatRoundStyleE2EEESG_S1J_JEEENS4_5SM1004TMEM4LOAD26SM100_TMEM_LOAD_32dp32b32xESY_NSZ_INS10_ILi2ELi4ELi3EEES13_NSR_INS5_IJS14_S1H_EEENS5_IJS1H_SB_EEEEEEENS4_39AutoVectorizingCopyWithAssumedAlignmentILi128EEENS4_14SM90_TMA_STOREES1Y_S20_S20_EEEvvEEEEvNT_6ParamsE)
        /*0008*/ 	.word	0x00000077


	//----- nvinfo : EIATTR_FRAME_SIZE
	.align		4
.L_19:
        /*000c*/ 	.byte	0x04, 0x11
        /*000e*/ 	.short	(.L_21 - .L_20)
	.align		4
.L_20:
        /*0010*/ 	.word	index@($__internal_2_$__cuda_sm10x_tcgen05_guardrail_trap_unallocated_columns_being_dealloced)
        /*0014*/ 	.word	0x00000000


	//----- nvinfo : EIATTR_FRAME_SIZE
	.align		4
.L_21:
        /*0018*/ 	.byte	0x04, 0x11
        /*001a*/ 	.short	(.L_23 - .L_22)
	.align		4
.L_22:
        /*001c*/ 	.word	index@($__internal_1_$__cuda_sm10x_tcgen05_guardrail_trap_phase_invalid_during_alloc)
        /*0020*/ 	.word	0x00000000


	//----- nvinfo : EIATTR_FRAME_SIZE
	.align		4
.L_23:
        /*0024*/ 	.byte	0x04, 0x11
        /*0026*/ 	.short	(.L_25 - .L_24)
	.align		4
.L_24:
        /*0028*/ 	.word	index@($__internal_0_$__cuda_sm10x_tcgen05_guardrail_trap_col_being_dealloced_not_returned_by_alloc)
        /*002c*/ 	.word	0x00000000


	//----- nvinfo : EIATTR_FRAME_SIZE
	.align		4
.L_25:
        /*0030*/ 	.byte	0x04, 0x11
        /*0032*/ 	.short	(.L_27 - .L_26)
	.align		4
.L_26:
        /*0034*/ 	.word	index@(_ZN7cutlass13device_kernelINS_4gemm6kernel13GemmUniversalIN4cute5tupleIJiiiiEEENS1_10collective13CollectiveMmaINS1_35MainloopSm100TmaUmmaWarpSpecializedILi8ELi2ELi4ENS5_IJNS4_1CILi1EEESB_SB_EEEEENS5_IJNSA_ILi128EEENSA_ILi64EEESF_EEENS_10bfloat16_tENS5_IJlSB_lEEESH_SI_NS4_8TiledMMAINS4_8MMA_AtomIJNS4_20SM100_MMA_F16BF16_SSISH_SH_fLi128ELi64ELNS4_4UMMA5MajorE0ELSN_0ELNSM_7ScaleInE0ELSO_0EEEEEENS4_6LayoutISC_NS5_IJNSA_ILi0EEESS_SS_EEEEENS5_IJNS4_10UnderscoreESV_SV_EEEEENS4_13SM90_TMA_LOADENS4_14ComposedLayoutINS4_7SwizzleILi3ELi4ELi3EEENS4_18smem_ptr_flag_bitsILi16EEENSR_INS5_IJNSA_ILi8EEESF_EEENS5_IJSF_SB_EEEEEEEvNS4_8identityESY_S18_vS19_EENS_8epilogue10collective18CollectiveEpilogueINS1B_23Sm100TmaWarpSpecializedILi3ELi2ELi32ELb1ELb0EEEJSG_NS5_IJNSR_ISE_SB_EENSR_INSA_ILi32EEESB_EEEEESH_SI_SH_SI_NS1B_6fusion15FusionCallbacksIS1F_NS1K_17LinCombPerRowBiasISH_fSH_SH_fLi8ELNS_15FloatRoundStyleE2EEESG_S1J_JEEENS4_5SM1004TMEM4LOAD26SM100_TMEM_LOAD_32dp32b32xESY_NSZ_INS10_ILi2ELi4ELi3EEES13_NSR_INS5_IJS14_S1H_EEENS5_IJS1H_SB_EEEEEEENS4_39AutoVectorizingCopyWithAssumedAlignmentILi128EEENS4_14SM90_TMA_STOREES1Y_S20_S20_EEEvvEEEEvNT_6ParamsE)
        /*0038*/ 	.word	0x00000000


	//----- nvinfo : EIATTR_MIN_STACK_SIZE
	.align		4
.L_27:
        /*003c*/ 	.byte	0x04, 0x12
        /*003e*/ 	.short	(.L_29 - .L_28)
	.align		4
.L_28:
        /*0040*/ 	.word	index@(_ZN7cutlass13device_kernelINS_4gemm6kernel13GemmUniversalIN4cute5tupleIJiiiiEEENS1_10collective13CollectiveMmaINS1_35MainloopSm100TmaUmmaWarpSpecializedILi8ELi2ELi4ENS5_IJNS4_1CILi1EEESB_SB_EEEEENS5_IJNSA_ILi128EEENSA_ILi64EEESF_EEENS_10bfloat16_tENS5_IJlSB_lEEESH_SI_NS4_8TiledMMAINS4_8MMA_AtomIJNS4_20SM100_MMA_F16BF16_SSISH_SH_fLi128ELi64ELNS4_4UMMA5MajorE0ELSN_0ELNSM_7ScaleInE0ELSO_0EEEEEENS4_6LayoutISC_NS5_IJNSA_ILi0EEESS_SS_EEEEENS5_IJNS4_10UnderscoreESV_SV_EEEEENS4_13SM90_TMA_LOADENS4_14ComposedLayoutINS4_7SwizzleILi3ELi4ELi3EEENS4_18smem_ptr_flag_bitsILi16EEENSR_INS5_IJNSA_ILi8EEESF_EEENS5_IJSF_SB_EEEEEEEvNS4_8identityESY_S18_vS19_EENS_8epilogue10collective18CollectiveEpilogueINS1B_23Sm100TmaWarpSpecializedILi3ELi2ELi32ELb1ELb0EEEJSG_NS5_IJNSR_ISE_SB_EENSR_INSA_ILi32EEESB_EEEEESH_SI_SH_SI_NS1B_6fusion15FusionCallbacksIS1F_NS1K_17LinCombPerRowBiasISH_fSH_SH_fLi8ELNS_15FloatRoundStyleE2EEESG_S1J_JEEENS4_5SM1004TMEM4LOAD26SM100_TMEM_LOAD_32dp32b32xESY_NSZ_INS10_ILi2ELi4ELi3EEES13_NSR_INS5_IJS14_S1H_EEENS5_IJS1H_SB_EEEEEEENS4_39AutoVectorizingCopyWithAssumedAlignmentILi128EEENS4_14SM90_TMA_STOREES1Y_S20_S20_EEEvvEEEEvNT_6ParamsE)
        /*0044*/ 	.word	0x00000000
.L_29:


//--------------------- .nv.compat                --------------------------
	.section	.nv.compat,"",@"SHT_CUDA_COMPAT_INFO"
	.align	4
        /*0000*/ 	.byte	0x02, 0x09, 0x01, 0x00, 0x02, 0x02, 0x02, 0x00, 0x02, 0x05, 0x05, 0x00, 0x03, 0x07, 0x01, 0x01
        /*0010*/ 	.byte	0x02, 0x03, 0x01, 0x00, 0x02, 0x06, 0x01, 0x00, 0x04, 0x0b, 0x08, 0x00, 0x09, 0x00, 0x00, 0x00
        /*0020*/ 	.byte	0x00, 0x00, 0x00, 0x00


//--------------------- .nv.info._ZN7cutlass13device_kernelINS_4gemm6kernel13GemmUniversalIN4cute5tupleIJiiiiEEENS1_10collective13CollectiveMmaINS1_35MainloopSm100TmaUmmaWarpSpecializedILi8ELi2ELi4ENS5_IJNS4_1CILi1EEESB_SB_EEEEENS5_IJNSA_ILi128EEENSA_ILi64EEESF_EEENS_10bfloat16_tENS5_IJlSB_lEEESH_SI_NS4_8TiledMMAINS4_8MMA_AtomIJNS4_20SM100_MMA_F16BF16_SSISH_SH_fLi128ELi64ELNS4_4UMMA5MajorE0ELSN_0ELNSM_7ScaleInE0ELSO_0EEEEEENS4_6LayoutISC_NS5_IJNSA_ILi0EEESS_SS_EEEEENS5_IJNS4_10UnderscoreESV_SV_EEEEENS4_13SM90_TMA_LOADENS4_14ComposedLayoutINS4_7SwizzleILi3ELi4ELi3EEENS4_18smem_ptr_flag_bitsILi16EEENSR_INS5_IJNSA_ILi8EEESF_EEENS5_IJSF_SB_EEEEEEEvNS4_8identityESY_S18_vS19_EENS_8epilogue10collective18CollectiveEpilogueINS1B_23Sm100TmaWarpSpecializedILi3ELi2ELi32ELb1ELb0EEEJSG_NS5_IJNSR_ISE_SB_EENSR_INSA_ILi32EEESB_EEEEESH_SI_SH_SI_NS1B_6fusion15FusionCallbacksIS1F_NS1K_17LinCombPerRowBiasISH_fSH_SH_fLi8ELNS_15FloatRoundStyleE2EEESG_S1J_JEEENS4_5SM1004TMEM4LOAD26SM100_TMEM_LOAD_32dp32b32xESY_NSZ_INS10_ILi2ELi4ELi3EEES13_NSR_INS5_IJS14_S1H_EEENS5_IJS1H_SB_EEEEEEENS4_39AutoVectorizingCopyWithAssumedAlignmentILi128EEENS4_14SM90_TMA_STOREES1Y_S20_S20_EEEvvEEEEvNT_6ParamsE --------------------------
	.section	.nv.info._ZN7cutlass13device_kernelINS_4gemm6kernel13GemmUniversalIN4cute5tupleIJiiiiEEENS1_10collective13CollectiveMmaINS1_35MainloopSm100TmaUmmaWarpSpecializedILi8ELi2ELi4ENS5_IJNS4_1CILi1EEESB_SB_EEEEENS5_IJNSA_ILi128EEENSA_ILi64EEESF_EEENS_10bfloat16_tENS5_IJlSB_lEEESH_SI_NS4_8TiledMMAINS4_8MMA_AtomIJNS4_20SM100_MMA_F16BF16_SSISH_SH_fLi128ELi64ELNS4_4UMMA5MajorE0ELSN_0ELNSM_7ScaleInE0ELSO_0EEEEEENS4_6LayoutISC_NS5_IJNSA_ILi0EEESS_SS_EEEEENS5_IJNS4_10UnderscoreESV_SV_EEEEENS4_13SM90_TMA_LOADENS4_14ComposedLayoutINS4_7SwizzleILi3ELi4ELi3EEENS4_18smem_ptr_flag_bitsILi16EEENSR_INS5_IJNSA_ILi8EEESF_EEENS5_IJSF_SB_EEEEEEEvNS4_8identityESY_S18_vS19_EENS_8epilogue10collective18CollectiveEpilogueINS1B_23Sm100TmaWarpSpecializedILi3ELi2ELi32ELb1ELb0EEEJSG_NS5_IJNSR_ISE_SB_EENSR_INSA_ILi32EEESB_EEEEESH_SI_SH_SI_NS1B_6fusion15FusionCallbacksIS1F_NS1K_17LinCombPerRowBiasISH_fSH_SH_fLi8ELNS_15FloatRoundStyleE2EEESG_S1J_JEEENS4_5SM1004TMEM4LOAD26SM100_TMEM_LOAD_32dp32b32xESY_NSZ_INS10_ILi2ELi4ELi3EEES13_NSR_INS5_IJS14_S1H_EEENS5_IJS1H_SB_EEEEEEENS4_39AutoVectorizingCopyWithAssumedAlignmentILi128EEENS4_14SM90_TMA_STOREES1Y_S20_S20_EEEvvEEEEvNT_6ParamsE,"",@"SHT_CUDA_INFO"
	.sectionflags	@""
	.align	4


	//----- nvinfo : EIATTR_CUDA_API_VERSION
	.align		4
        /*0000*/ 	.byte	0x04, 0x37
        /*0002*/ 	.short	(.L_31 - .L_30)
.L_30:
        /*0004*/ 	.word	0x00000082


	//----- nvinfo : EIATTR_KPARAM_INFO
	.align		4
.L_31:
        /*0008*/ 	.byte	0x04, 0x17
        /*000a*/ 	.short	(.L_33 - .L_32)
.L_32:
        /*000c*/ 	.word	0x00000000
        /*0010*/ 	.short	0x0000
        /*0012*/ 	.short	0x0000
        /*0014*/ 	.byte	0x00, 0xf0, 0x01, 0x20


	//----- nvinfo : EIATTR_AT_ENTRY_FRAGMENTS
	.align		4
.L_33:
        /*0018*/ 	.byte	0x04, 0x4f
        /*001a*/ 	.short	(.L_35 - .L_34)


	//   ....[0]....
.L_34:
        /*001c*/ 	.word	0x00000006


	//----- nvinfo : EIATTR_RESERVED_SMEM_USED
	.align		4
.L_35:
        /*0020*/ 	.byte	0x01, 0x41
	.zero		2


	//----- nvinfo : EIATTR_SPARSE_MMA_MASK
	.align		4
        /*0024*/ 	.byte	0x03, 0x50
        /*0026*/ 	.short	0x0000


	//----- nvinfo : EIATTR_TCGEN05_1CTA_USED
	.align		4
        /*0028*/ 	.byte	0x01, 0x51
	.zero		2


	//----- nvinfo : EIATTR_MAXREG_COUNT
	.align		4
        /*002c*/ 	.byte	0x03, 0x1b
        /*002e*/ 	.short	0x00ff


	//----- nvinfo : EIATTR_NUM_BARRIERS
	.align		4
        /*0030*/ 	.byte	0x02, 0x4c
        /*0032*/ 	.byte	0x07
	.zero		1


	//----- nvinfo : EIATTR_EXTERNS
	.align		4
        /*0034*/ 	.byte	0x04, 0x0f
        /*0036*/ 	.short	(.L_37 - .L_36)


	//   ....[0]....
	.align		4
.L_36:
        /*0038*/ 	.word	index@(__assertfail)


	//----- nvinfo : EIATTR_MERCURY_ISA_VERSION
	.align		4
.L_37:
        /*003c*/ 	.byte	0x03, 0x5f
        /*003e*/ 	.short	0x0101


	//----- nvinfo : EIATTR_INT_WARP_WIDE_INSTR_OFFSETS
	.align		4
        /*0040*/ 	.byte	0x04, 0x31
        /*0042*/ 	.short	(.L_39 - .L_38)


	//   ....[0]....
.L_38:
        /*0044*/ 	.word	0x00001e30


	//   ....[1]....
        /*0048*/ 	.word	0x00003ab0


	//   ....[2]....
        /*004c*/ 	.word	0x00003ae0


	//   ....[3]....
        /*0050*/ 	.word	0x00003b30


	//   ....[4]....
        /*0054*/ 	.word	0x00004420


	//   ....[5]....
        /*0058*/ 	.word	0x00004440


	//   ....[6]....
        /*005c*/ 	.word	0x00004710


	//   ....[7]....
        /*0060*/ 	.word	0x00004830


	//   ....[8]....
        /*0064*/ 	.word	0x00005900


	//----- nvinfo : EIATTR_COOP_GROUP_MASK_REGIDS
	.align		4
.L_39:
        /*0068*/ 	.byte	0x04, 0x29
        /*006a*/ 	.short	(.L_41 - .L_40)


	//   ....[0]....
.L_40:
        /*006c*/ 	.word	0xffffffff


	//   ....[1]....
        /*0070*/ 	.word	0xffffffff


	//   ....[2]....
        /*0074*/ 	.word	0xffffffff


	//   ....[3]....
        /*0078*/ 	.word	0xffffffff


	//   ....[4]....
        /*007c*/ 	.word	0xffffffff


	//   ....[5]....
        /*0080*/ 	.word	0xffffffff


	//   ....[6]....
        /*0084*/ 	.word	0xffffffff


	//   ....[7]....
        /*0088*/ 	.word	0xffffffff


	//   ....[8]....
        /*008c*/ 	.word	0xffffffff


	//   ....[9]....
        /*0090*/ 	.word	0xffffffff


	//   ....[10]....
        /*0094*/ 	.word	0xffffffff


	//   ....[11]....
        /*0098*/ 	.word	0xffffffff


	//   ....[12]....
        /*009c*/ 	.word	0xffffffff


	//----- nvinfo : EIATTR_COOP_GROUP_INSTR_OFFSETS
	.align		4
.L_41:
        /*00a0*/ 	.byte	0x04, 0x28
        /*00a2*/ 	.short	(.L_43 - .L_42)


	//   ....[0]....
.L_42:
        /*00a4*/ 	.word	0x00000090


	//   ....[1]....
        /*00a8*/ 	.word	0x000004c0


	//   ....[2]....
        /*00ac*/ 	.word	0x000006b0


	//   ....[3]....
        /*00b0*/ 	.word	0x00000830


	//   ....[4]....
        /*00b4*/ 	.word	0x00000930


	//   ....[5]....
        /*00b8*/ 	.word	0x00000aa0


	//   ....[6]....
        /*00bc*/ 	.word	0x00000c40


	//   ....[7]....
        /*00c0*/ 	.word	0x00001d10


	//   ....[8]....
        /*00c4*/ 	.word	0x00002d30


	//   ....[9]....
        /*00c8*/ 	.word	0x00002f40


	//   ....[10]....
        /*00cc*/ 	.word	0x00002f70


	//   ....[11]....
        /*00d0*/ 	.word	0x000039a0


	//   ....[12]....
        /*00d4*/ 	.word	0x00003bd0


	//----- nvinfo : EIATTR_VRC_CTA_INIT_COUNT
	.align		4
.L_43:
        /*00d8*/ 	.byte	0x02, 0x4a
        /*00da*/ 	.byte	0x80
	.zero		1


	//----- nvinfo : EIATTR_SYSCALL_OFFSETS
	.align		4
        /*00dc*/ 	.byte	0x04, 0x46
        /*00de*/ 	.short	(.L_45 - .L_44)


	//   ....[0]....
.L_44:
        /*00e0*/ 	.word	0x00005450


	//   ....[1]....
        /*00e4*/ 	.word	0x00005540


	//   ....[2]....
        /*00e8*/ 	.word	0x00005ed0


	//   ....[3]....
        /*00ec*/ 	.word	0x00006b80


	//----- nvinfo : EIATTR_MBARRIER_INSTR_OFFSETS
	.align		4
.L_45:
        /*00f0*/ 	.byte	0x04, 0x39
        /*00f2*/ 	.short	(.L_47 - .L_46)


	//   ....[0]....
.L_46:
        /*00f4*/ 	.word	0x000005a0
        /*00f8*/ 	.word	0x000000ff
        /*00fc*/ 	.word	0x00000000
        /*0100*/ 	.short	0x0100
        /*0102*/ 	.byte	0x05
	.zero		1


	//   ....[1]....
        /*0104*/ 	.word	0x000005b0
        /*0108*/ 	.word	0x000000ff
        /*010c*/ 	.word	0x00000040
        /*0110*/ 	.short	0x0100
        /*0112*/ 	.byte	0x05
	.zero		1


	//   ....[2]....
        /*0114*/ 	.word	0x000005c0
        /*0118*/ 	.word	0x000000ff
        /*011c*/ 	.word	0x00000008
        /*0120*/ 	.short	0x0100
        /*0122*/ 	.byte	0x05
	.zero		1


	//   ....[3]....
        /*0124*/ 	.word	0x000005d0
        /*0128*/ 	.word	0x000000ff
        /*012c*/ 	.word	0x00000048
        /*0130*/ 	.short	0x0100
        /*0132*/ 	.byte	0x05
	.zero		1


	//   ....[4]....
        /*0134*/ 	.word	0x000005e0
        /*0138*/ 	.word	0x000000ff
        /*013c*/ 	.word	0x00000010
        /*0140*/ 	.short	0x0100
        /*0142*/ 	.byte	0x05
	.zero		1


	//   ....[5]....
        /*0144*/ 	.word	0x000005f0
        /*0148*/ 	.word	0x000000ff
        /*014c*/ 	.word	0x00000050
        /*0150*/ 	.short	0x0100
        /*0152*/ 	.byte	0x05
	.zero		1


	//   ....[6]....
        /*0154*/ 	.word	0x00000600
        /*0158*/ 	.word	0x000000ff
        /*015c*/ 	.word	0x00000018
        /*0160*/ 	.short	0x0100
        /*0162*/ 	.byte	0x05
	.zero		1


	//   ....[7]....
        /*0164*/ 	.word	0x00000610
        /*0168*/ 	.word	0x000000ff
        /*016c*/ 	.word	0x00000058
        /*0170*/ 	.short	0x0100
        /*0172*/ 	.byte	0x05
	.zero		1


	//   ....[8]....
        /*0174*/ 	.word	0x00000620
        /*0178*/ 	.word	0x000000ff
        /*017c*/ 	.word	0x00000020
        /*0180*/ 	.short	0x0100
        /*0182*/ 	.byte	0x05
	.zero		1


	//   ....[9]....
        /*0184*/ 	.word	0x00000630
        /*0188*/ 	.word	0x000000ff
        /*018c*/ 	.word	0x00000060
        /*0190*/ 	.short	0x0100
        /*0192*/ 	.byte	0x05
	.zero		1


	//   ....[10]....
        /*0194*/ 	.word	0x00000640
        /*0198*/ 	.word	0x000000ff
        /*019c*/ 	.word	0x00000028
        /*01a0*/ 	.short	0x0100
        /*01a2*/ 	.byte	0x05
	.zero		1


	//   ....[11]....
        /*01a4*/ 	.word	0x00000650
        /*01a8*/ 	.word	0x000000ff
        /*01ac*/ 	.word	0x00000068
        /*01b0*/ 	.short	0x0100
        /*01b2*/ 	.byte	0x05
	.zero		1


	//   ....[12]....
        /*01b4*/ 	.word	0x00000660
        /*01b8*/ 	.word	0x000000ff
        /*01bc*/ 	.word	0x00000030
        /*01c0*/ 	.short	0x0100
        /*01c2*/ 	.byte	0x05
	.zero		1


	//   ....[13]....
        /*01c4*/ 	.word	0x00000670
        /*01c8*/ 	.word	0x000000ff
        /*01cc*/ 	.word	0x00000070
        /*01d0*/ 	.short	0x0100
        /*01d2*/ 	.byte	0x05
	.zero		1


	//   ....[14]....
        /*01d4*/ 	.word	0x00000680
        /*01d8*/ 	.word	0x000000ff
        /*01dc*/ 	.word	0x00000038
        /*01e0*/ 	.short	0x0100
        /*01e2*/ 	.byte	0x05
	.zero		1


	//   ....[15]....
        /*01e4*/ 	.word	0x00000690
        /*01e8*/ 	.word	0x000000ff
        /*01ec*/ 	.word	0x00000078
        /*01f0*/ 	.short	0x0100
        /*01f2*/ 	.byte	0x05
	.zero		1


	//   ....[16]....
        /*01f4*/ 	.word	0x000007c0
        /*01f8*/ 	.word	0x000000ff
        /*01fc*/ 	.word	0x00000080
        /*0200*/ 	.short	0x0100
        /*0202*/ 	.byte	0x06
	.zero		1


	//   ....[17]....
        /*0204*/ 	.word	0x000007d0
        /*0208*/ 	.word	0x000000ff
        /*020c*/ 	.word	0x00000098
        /*0210*/ 	.short	0x0100
        /*0212*/ 	.byte	0x06
	.zero		1


	//   ....[18]....
        /*0214*/ 	.word	0x000007e0
        /*0218*/ 	.word	0x000000ff
        /*021c*/ 	.word	0x00000088
        /*0220*/ 	.short	0x0100
        /*0222*/ 	.byte	0x06
	.zero		1


	//   ....[19]....
        /*0224*/ 	.word	0x000007f0
        /*0228*/ 	.word	0x000000ff
        /*022c*/ 	.word	0x000000a0
        /*0230*/ 	.short	0x0100
        /*0232*/ 	.byte	0x06
	.zero		1


	//   ....[20]....
        /*0234*/ 	.word	0x00000800
        /*0238*/ 	.word	0x000000ff
        /*023c*/ 	.word	0x00000090
        /*0240*/ 	.short	0x0100
        /*0242*/ 	.byte	0x06
	.zero		1


	//   ....[21]....
        /*0244*/ 	.word	0x00000810
        /*0248*/ 	.word	0x000000ff
        /*024c*/ 	.word	0x000000a8
        /*0250*/ 	.short	0x0100
        /*0252*/ 	.byte	0x06
	.zero		1


	//   ....[22]....
        /*0254*/ 	.word	0x00000900
        /*0258*/ 	.word	0x000000ff
        /*025c*/ 	.word	0x000000b0
        /*0260*/ 	.short	0x0100
        /*0262*/ 	.byte	0x05
	.zero		1


	//   ....[23]....
        /*0264*/ 	.word	0x00000910
        /*0268*/ 	.word	0x000000ff
        /*026c*/ 	.word	0x000000b8
        /*0270*/ 	.short	0x0100
        /*0272*/ 	.byte	0x05
	.zero		1


	//   ....[24]....
        /*0274*/ 	.word	0x00000a50
        /*0278*/ 	.word	0x000000ff
        /*027c*/ 	.word	0x000000c0
        /*0280*/ 	.short	0x0100
        /*0282*/ 	.byte	0x05
	.zero		1


	//   ....[25]....
        /*0284*/ 	.word	0x00000a60
        /*0288*/ 	.word	0x000000ff
        /*028c*/ 	.word	0x000000d0
        /*0290*/ 	.short	0x0100
        /*0292*/ 	.byte	0x05
	.zero		1


	//   ....[26]....
        /*0294*/ 	.word	0x00000a70
        /*0298*/ 	.word	0x000000ff
        /*029c*/ 	.word	0x000000c8
        /*02a0*/ 	.short	0x0100
        /*02a2*/ 	.byte	0x05
	.zero		1


	//   ....[27]....
        /*02a4*/ 	.word	0x00000a80
        /*02a8*/ 	.word	0x000000ff
        /*02ac*/ 	.word	0x000000d8
        /*02b0*/ 	.short	0x0100
        /*02b2*/ 	.byte	0x05
	.zero		1


	//   ....[28]....
        /*02b4*/ 	.word	0x00000bb0
        /*02b8*/ 	.word	0x000000ff
        /*02bc*/ 	.word	0x000000e0
        /*02c0*/ 	.short	0x0100
        /*02c2*/ 	.byte	0x06
	.zero		1


	//   ....[29]....
        /*02c4*/ 	.word	0x00000bc0
        /*02c8*/ 	.word	0x000000ff
        /*02cc*/ 	.word	0x00000100
        /*02d0*/ 	.short	0x0100
        /*02d2*/ 	.byte	0x06
	.zero		1


	//   ....[30]....
        /*02d4*/ 	.word	0x00000bd0
        /*02d8*/ 	.word	0x000000ff
        /*02dc*/ 	.word	0x000000e8
        /*02e0*/ 	.short	0x0100
        /*02e2*/ 	.byte	0x06
	.zero		1


	//   ....[31]....
        /*02e4*/ 	.word	0x00000be0
        /*02e8*/ 	.word	0x000000ff
        /*02ec*/ 	.word	0x00000108
        /*02f0*/ 	.short	0x0100
        /*02f2*/ 	.byte	0x06
	.zero		1


	//   ....[32]....
        /*02f4*/ 	.word	0x00000bf0
        /*02f8*/ 	.word	0x000000ff
        /*02fc*/ 	.word	0x000000f0
        /*0300*/ 	.short	0x0100
        /*0302*/ 	.byte	0x06
	.zero		1


	//   ....[33]....
        /*0304*/ 	.word	0x00000c00
        /*0308*/ 	.word	0x000000ff
        /*030c*/ 	.word	0x00000110
        /*0310*/ 	.short	0x0100
        /*0312*/ 	.byte	0x06
	.zero		1


	//   ....[34]....
        /*0314*/ 	.word	0x00000c10
        /*0318*/ 	.word	0x000000ff
        /*031c*/ 	.word	0x000000f8
        /*0320*/ 	.short	0x0100
        /*0322*/ 	.byte	0x06
	.zero		1


	//   ....[35]....
        /*0324*/ 	.word	0x00000c20
        /*0328*/ 	.word	0x000000ff
        /*032c*/ 	.word	0x00000118
        /*0330*/ 	.short	0x0100
        /*0332*/ 	.byte	0x06
	.zero		1


	//   ....[36]....
        /*0334*/ 	.word	0x00000d10
        /*0338*/ 	.word	0x000000ff
        /*033c*/ 	.word	0x00000120
        /*0340*/ 	.short	0x0100
        /*0342*/ 	.byte	0x05
	.zero		1


	//   ....[37]....
        /*0344*/ 	.word	0x00000d20
        /*0348*/ 	.word	0x000000ff
        /*034c*/ 	.word	0x00000130
        /*0350*/ 	.short	0x0100
        /*0352*/ 	.byte	0x05
	.zero		1


	//   ....[38]....
        /*0354*/ 	.word	0x00000d30
        /*0358*/ 	.word	0x000000ff
        /*035c*/ 	.word	0x00000128
        /*0360*/ 	.short	0x0100
        /*0362*/ 	.byte	0x05
	.zero		1


	//   ....[39]....
        /*0364*/ 	.word	0x00000d40
        /*0368*/ 	.word	0x000000ff
        /*036c*/ 	.word	0x00000138
        /*0370*/ 	.short	0x0100
        /*0372*/ 	.byte	0x05
	.zero		1


	//   ....[40]....
        /*0374*/ 	.word	0x00001610
        /*0378*/ 	.word	0x00000002
        /*037c*/ 	.word	0x00000130
        /*0380*/ 	.short	0x010a
        /*0382*/ 	.byte	0xff
	.zero		1


	//   ....[41]....
        /*0384*/ 	.word	0x00001640
        /*0388*/ 	.word	0x00000002
        /*038c*/ 	.word	0x00000120
        /*0390*/ 	.short	0x0101
        /*0392*/ 	.byte	0xff
	.zero		1


	//   ....[42]....
        /*0394*/ 	.word	0x00001710
        /*0398*/ 	.word	0x000000ff
        /*039c*/ 	.word	0x00000040
        /*03a0*/ 	.short	0x010a
        /*03a2*/ 	.byte	0x08
	.zero		1


	//   ....[43]....
        /*03a4*/ 	.word	0x000017b0
        /*03a8*/ 	.word	0x000000ff
        /*03ac*/ 	.word	0x00000040
        /*03b0*/ 	.short	0x010a
        /*03b2*/ 	.byte	0x21
	.zero		1


	//   ....[44]....
        /*03b4*/ 	.word	0x00001900
        /*03b8*/ 	.word	0x000000ff
        /*03bc*/ 	.word	0x00000040
        /*03c0*/ 	.short	0x010a
        /*03c2*/ 	.byte	0x08
	.zero		1


	//   ....[45]....
        /*03c4*/ 	.word	0x00001a10
        /*03c8*/ 	.word	0x000000ff
        /*03cc*/ 	.word	0x000000b8
        /*03d0*/ 	.short	0x0101
        /*03d2*/ 	.byte	0x04
	.zero		1


	//   ....[46]....
        /*03d4*/ 	.word	0x00001a30
        /*03d8*/ 	.word	0x000000ff
        /*03dc*/ 	.word	0x00000040
        /*03e0*/ 	.short	0x010a
        /*03e2*/ 	.byte	0x08
	.zero		1


	//   ....[47]....
        /*03e4*/ 	.word	0x00001ab0
        /*03e8*/ 	.word	0x000000ff
        /*03ec*/ 	.word	0x00000040
        /*03f0*/ 	.short	0x010a
        /*03f2*/ 	.byte	0x11
	.zero		1


	//   ....[48]....
        /*03f4*/ 	.word	0x00001c00
        /*03f8*/ 	.word	0x000000ff
        /*03fc*/ 	.word	0x00000040
        /*0400*/ 	.short	0x010a
        /*0402*/ 	.byte	0x08
	.zero		1


	//   ....[49]....
        /*0404*/ 	.word	0x00001d40
        /*0408*/ 	.word	0x00000002
        /*040c*/ 	.word	0x000000c0
        /*0410*/ 	.short	0x010a
        /*0412*/ 	.byte	0xff
	.zero		1


	//   ....[50]....
        /*0414*/ 	.word	0x00001e00
        /*0418*/ 	.word	0x00000002
        /*041c*/ 	.word	0x00000000
        /*0420*/ 	.short	0x0101
        /*0422*/ 	.byte	0xff
	.zero		1


	//   ....[51]....
        /*0424*/ 	.word	0x00002360
        /*0428*/ 	.word	0x000000ff
        /*042c*/ 	.word	0x00000000
        /*0430*/ 	.short	0x010a
        /*0432*/ 	.byte	0x05
	.zero		1


	//   ....[52]....
        /*0434*/ 	.word	0x000023f0
        /*0438*/ 	.word	0x000000ff
        /*043c*/ 	.word	0x00000000
        /*0440*/ 	.short	0x010a
        /*0442*/ 	.byte	0x05
	.zero		1


	//   ....[53]....
        /*0444*/ 	.word	0x00002480
        /*0448*/ 	.word	0x000000ff
        /*044c*/ 	.word	0x00000000
        /*0450*/ 	.short	0x010a
        /*0452*/ 	.byte	0x05
	.zero		1


	//   ....[54]....
        /*0454*/ 	.word	0x00002510
        /*0458*/ 	.word	0x000000ff
        /*045c*/ 	.word	0x00000000
        /*0460*/ 	.short	0x010a
        /*0462*/ 	.byte	0x05
	.zero		1


	//   ....[55]....
        /*0464*/ 	.word	0x000025a0
        /*0468*/ 	.word	0x000000ff
        /*046c*/ 	.word	0x00000000
        /*0470*/ 	.short	0x010a
        /*0472*/ 	.byte	0x05
	.zero		1


	//   ....[56]....
        /*0474*/ 	.word	0x00002630
        /*0478*/ 	.word	0x000000ff
        /*047c*/ 	.word	0x00000000
        /*0480*/ 	.short	0x010a
        /*0482*/ 	.byte	0x05
	.zero		1


	//   ....[57]....
        /*0484*/ 	.word	0x000026c0
        /*0488*/ 	.word	0x000000ff
        /*048c*/ 	.word	0x00000000
        /*0490*/ 	.short	0x010a
        /*0492*/ 	.byte	0x05
	.zero		1


	//   ....[58]....
        /*0494*/ 	.word	0x00002760
        /*0498*/ 	.word	0x00000000
        /*049c*/ 	.word	0x00000000
        /*04a0*/ 	.short	0x010a
        /*04a2*/ 	.byte	0xff
	.zero		1


	//   ....[59]....
        /*04a4*/ 	.word	0x00002880
        /*04a8*/ 	.word	0x00000000
        /*04ac*/ 	.word	0x00000120
        /*04b0*/ 	.short	0x010a
        /*04b2*/ 	.byte	0xff
	.zero		1


	//   ....[60]....
        /*04b4*/ 	.word	0x000028f0
        /*04b8*/ 	.word	0x00000000
        /*04bc*/ 	.word	0x00000000
        /*04c0*/ 	.short	0x0101
        /*04c2*/ 	.byte	0xff
	.zero		1


	//   ....[61]....
        /*04c4*/ 	.word	0x00002910
        /*04c8*/ 	.word	0x000000ff
        /*04cc*/ 	.word	0x000000d0
        /*04d0*/ 	.short	0x010a
        /*04d2*/ 	.byte	0x05
	.zero		1


	//   ....[62]....
        /*04d4*/ 	.word	0x00002a30
        /*04d8*/ 	.word	0x00000000
        /*04dc*/ 	.word	0x000000c0
        /*04e0*/ 	.short	0x010a
        /*04e2*/ 	.byte	0xff
	.zero		1


	//   ....[63]....
        /*04e4*/ 	.word	0x00002b30
        /*04e8*/ 	.word	0x00000000
        /*04ec*/ 	.word	0x00000000
        /*04f0*/ 	.short	0x0101
        /*04f2*/ 	.byte	0xff
	.zero		1


	//   ....[64]....
        /*04f4*/ 	.word	0x00002bc0
        /*04f8*/ 	.word	0x000000ff
        /*04fc*/ 	.word	0x000000d0
        /*0500*/ 	.short	0x0106
        /*0502*/ 	.byte	0x05
	.zero		1


	//   ....[65]....
        /*0504*/ 	.word	0x00002be0
        /*0508*/ 	.word	0x000000ff
        /*050c*/ 	.word	0x000000d0
        /*0510*/ 	.short	0x010a
        /*0512*/ 	.byte	0x05
	.zero		1


	//   ....[66]....
        /*0514*/ 	.word	0x00002c70
        /*0518*/ 	.word	0x000000ff
        /*051c*/ 	.word	0x000000d0
        /*0520*/ 	.short	0x0106
        /*0522*/ 	.byte	0x04
	.zero		1


	//   ....[67]....
        /*0524*/ 	.word	0x00002cb0
        /*0528*/ 	.word	0x00000000
        /*052c*/ 	.word	0x000000d0
        /*0530*/ 	.short	0x010a
        /*0532*/ 	.byte	0xff
	.zero		1


	//   ....[68]....
        /*0534*/ 	.word	0x000031f0
        /*0538*/ 	.word	0x00000000
        /*053c*/ 	.word	0x000000c0
        /*0540*/ 	.short	0x010a
        /*0542*/ 	.byte	0xff
	.zero		1


	//   ....[69]....
        /*0544*/ 	.word	0x00003300
        /*0548*/ 	.word	0x00000003
        /*054c*/ 	.word	0x00000000
        /*0550*/ 	.short	0x0101
        /*0552*/ 	.byte	0xff
	.zero		1


	//   ....[70]....
        /*0554*/ 	.word	0x00003310
        /*0558*/ 	.word	0x000000ff
        /*055c*/ 	.word	0x00000000
        /*0560*/ 	.short	0x010a
        /*0562*/ 	.byte	0x06
	.zero		1


	//   ....[71]....
        /*0564*/ 	.word	0x00003330
        /*0568*/ 	.word	0x000000ff
        /*056c*/ 	.word	0x00000100
        /*0570*/ 	.short	0x010a
        /*0572*/ 	.byte	0x07
	.zero		1


	//   ....[72]....
        /*0574*/ 	.word	0x00003400
        /*0578*/ 	.word	0x000000ff
        /*057c*/ 	.word	0x00000000
        /*0580*/ 	.short	0x010a
        /*0582*/ 	.byte	0x06
	.zero		1


	//   ....[73]....
        /*0584*/ 	.word	0x00003530
        /*0588*/ 	.word	0x000000ff
        /*058c*/ 	.word	0x00000000
        /*0590*/ 	.short	0x010a
        /*0592*/ 	.byte	0x1a
	.zero		1


	//   ....[74]....
        /*0594*/ 	.word	0x000037d0
        /*0598*/ 	.word	0x000000ff
        /*059c*/ 	.word	0x00000000
        /*05a0*/ 	.short	0x010a
        /*05a2*/ 	.byte	0x06
	.zero		1


	//   ....[75]....
        /*05a4*/ 	.word	0x00003860
        /*05a8*/ 	.word	0x000000ff
        /*05ac*/ 	.word	0x00000000
        /*05b0*/ 	.short	0x010a
        /*05b2*/ 	.byte	0x06
	.zero		1


	//   ....[76]....
        /*05b4*/ 	.word	0x000038f0
        /*05b8*/ 	.word	0x000000ff
        /*05bc*/ 	.word	0x00000000
        /*05c0*/ 	.short	0x010a
        /*05c2*/ 	.byte	0x06
	.zero		1


	//   ....[77]....
        /*05c4*/ 	.word	0x00003980
        /*05c8*/ 	.word	0x000000ff
        /*05cc*/ 	.word	0x00000000
        /*05d0*/ 	.short	0x010a
        /*05d2*/ 	.byte	0x07
	.zero		1


	//   ....[78]....
        /*05d4*/ 	.word	0x00003dc0
        /*05d8*/ 	.word	0x00000000
        /*05dc*/ 	.word	0x000000c0
        /*05e0*/ 	.short	0x010a
        /*05e2*/ 	.byte	0xff
	.zero		1


	//   ....[79]....
        /*05e4*/ 	.word	0x00003e80
        /*05e8*/ 	.word	0x00000000
        /*05ec*/ 	.word	0x00000000
        /*05f0*/ 	.short	0x0101
        /*05f2*/ 	.byte	0xff
	.zero		1


	//   ....[80]....
        /*05f4*/ 	.word	0x000041a0
        /*05f8*/ 	.word	0x000000ff
        /*05fc*/ 	.word	0x000000b8
        /*0600*/ 	.short	0x010a
        /*0602*/ 	.byte	0x06
	.zero		1


	//   ....[81]....
        /*0604*/ 	.word	0x000043c0
        /*0608*/ 	.word	0x000000ff
        /*060c*/ 	.word	0x00000098
        /*0610*/ 	.short	0x010a
        /*0612*/ 	.byte	0x0f
	.zero		1


	//   ....[82]....
        /*0614*/ 	.word	0x000045c0
        /*0618*/ 	.word	0x000000ff
        /*061c*/ 	.word	0x00000080
        /*0620*/ 	.short	0x010b
        /*0622*/ 	.byte	0x0f
	.zero		1


	//   ....[83]....
        /*0624*/ 	.word	0x00004630
        /*0628*/ 	.word	0x000000ff
        /*062c*/ 	.word	0x00000000
        /*0630*/ 	.short	0x0101
        /*0632*/ 	.byte	0x10
	.zero		1


	//   ....[84]....
        /*0634*/ 	.word	0x00004650
        /*0638*/ 	.word	0x000000ff
        /*063c*/ 	.word	0x00000098
        /*0640*/ 	.short	0x010a
        /*0642*/ 	.byte	0x07
	.zero		1


	//   ....[85]....
        /*0644*/ 	.word	0x00004890
        /*0648*/ 	.word	0x000000ff
        /*064c*/ 	.word	0x00000080
        /*0650*/ 	.short	0x010b
        /*0652*/ 	.byte	0x07
	.zero		1


	//   ....[86]....
        /*0654*/ 	.word	0x00004900
        /*0658*/ 	.word	0x000000ff
        /*065c*/ 	.word	0x00000000
        /*0660*/ 	.short	0x0101
        /*0662*/ 	.byte	0x0f
	.zero		1


	//   ....[87]....
        /*0664*/ 	.word	0x00004950
        /*0668*/ 	.word	0x000000ff
        /*066c*/ 	.word	0x00000000
        /*0670*/ 	.short	0x010a
        /*0672*/ 	.byte	0x04
	.zero		1


	//   ....[88]....
        /*0674*/ 	.word	0x000049e0
        /*0678*/ 	.word	0x000000ff
        /*067c*/ 	.word	0x00000000
        /*0680*/ 	.short	0x010a
        /*0682*/ 	.byte	0x04
	.zero		1


	//   ....[89]....
        /*0684*/ 	.word	0x00004a80
        /*0688*/ 	.word	0x00000000
        /*068c*/ 	.word	0x00000000
        /*0690*/ 	.short	0x010a
        /*0692*/ 	.byte	0xff
	.zero		1


	//   ....[90]....
        /*0694*/ 	.word	0x00004e20
        /*0698*/ 	.word	0x00000000
        /*069c*/ 	.word	0x000000c0
        /*06a0*/ 	.short	0x010a
        /*06a2*/ 	.byte	0xff
	.zero		1


	//   ....[91]....
        /*06a4*/ 	.word	0x00004f30
        /*06a8*/ 	.word	0x00000000
        /*06ac*/ 	.word	0x00000000
        /*06b0*/ 	.short	0x0101
        /*06b2*/ 	.byte	0xff
	.zero		1


	//   ....[92]....
        /*06b4*/ 	.word	0x000059c0
        /*06b8*/ 	.word	0x00000006
        /*06bc*/ 	.word	0x00000080
        /*06c0*/ 	.short	0x010a
        /*06c2*/ 	.byte	0xff
	.zero		1


	//   ....[93]....
        /*06c4*/ 	.word	0x00005ac0
        /*06c8*/ 	.word	0x00000046
        /*06cc*/ 	.word	0x000000e0
        /*06d0*/ 	.short	0x010a
        /*06d2*/ 	.byte	0xff
	.zero		1


	//   ....[94]....
        /*06d4*/ 	.word	0x00005c80
        /*06d8*/ 	.word	0x00000006
        /*06dc*/ 	.word	0x00000080
        /*06e0*/ 	.short	0x010a
        /*06e2*/ 	.byte	0xff
	.zero		1


	//   ....[95]....
        /*06e4*/ 	.word	0x00005db0
        /*06e8*/ 	.word	0x00000046
        /*06ec*/ 	.word	0x000000e0
        /*06f0*/ 	.short	0x010a
        /*06f2*/ 	.byte	0xff
	.zero		1


	//   ....[96]....
        /*06f4*/ 	.word	0x000068c0
        /*06f8*/ 	.word	0x00000000
        /*06fc*/ 	.word	0x00000000
        /*0700*/ 	.short	0x0101
        /*0702*/ 	.byte	0xff
	.zero		1


	//   ....[97]....
        /*0704*/ 	.word	0x000068d0
        /*0708*/ 	.word	0x00000003
        /*070c*/ 	.word	0x00000080
        /*0710*/ 	.short	0x010a
        /*0712*/ 	.byte	0xff
	.zero		1


	//   ....[98]....
        /*0714*/ 	.word	0x000069a0
        /*0718*/ 	.word	0x00000003
        /*071c*/ 	.word	0x00000080
        /*0720*/ 	.short	0x010a
        /*0722*/ 	.byte	0xff
	.zero		1


	//   ....[99]....
        /*0724*/ 	.word	0x00006d10
        /*0728*/ 	.word	0x000000ff
        /*072c*/ 	.word	0x00000000
        /*0730*/ 	.short	0x0101
        /*0732*/ 	.byte	0x05
	.zero		1


	//   ....[100]....
        /*0734*/ 	.word	0x00007640
        /*0738*/ 	.word	0x00000000
        /*073c*/ 	.word	0x00000000
        /*0740*/ 	.short	0x0101
        /*0742*/ 	.byte	0xff
	.zero		1


	//   ....[101]....
        /*0744*/ 	.word	0x000078d0
        /*0748*/ 	.word	0x000000ff
        /*074c*/ 	.word	0x00000000
        /*0750*/ 	.short	0x0101
        /*0752*/ 	.byte	0x04
	.zero		1


	//   ....[102]....
        /*0754*/ 	.word	0x000078f0
        /*0758*/ 	.word	0x00000002
        /*075c*/ 	.word	0x00000130
        /*0760*/ 	.short	0x010a
        /*0762*/ 	.byte	0xff
	.zero		1


	//   ....[103]....
        /*0764*/ 	.word	0x00007950
        /*0768*/ 	.word	0x00000002
        /*076c*/ 	.word	0x00000040
        /*0770*/ 	.short	0x010a
        /*0772*/ 	.byte	0xff
	.zero		1


	//   ....[104]....
        /*0774*/ 	.word	0x000079b0
        /*0778*/ 	.word	0x00000002
        /*077c*/ 	.word	0x00000040
        /*0780*/ 	.short	0x010a
        /*0782*/ 	.byte	0xff
	.zero		1


	//   ....[105]....
        /*0784*/ 	.word	0x00007a00
        /*0788*/ 	.word	0x00000002
        /*078c*/ 	.word	0x000000c0
        /*0790*/ 	.short	0x010a
        /*0792*/ 	.byte	0xff
	.zero		1


	//   ....[106]....
        /*0794*/ 	.word	0x00007a60
        /*0798*/ 	.word	0x00000000
        /*079c*/ 	.word	0x00000000
        /*07a0*/ 	.short	0x010a
        /*07a2*/ 	.byte	0xff
	.zero		1


	//   ....[107]....
        /*07a4*/ 	.word	0x00007ac0
        /*07a8*/ 	.word	0x00000000
        /*07ac*/ 	.word	0x00000000
        /*07b0*/ 	.short	0x010a
        /*07b2*/ 	.byte	0xff
	.zero		1


	//   ....[108]....
        /*07b4*/ 	.word	0x00007b20
        /*07b8*/ 	.word	0x00000000
        /*07bc*/ 	.word	0x00000000
        /*07c0*/ 	.short	0x010a
        /*07c2*/ 	.byte	0xff
	.zero		1


	//   ....[109]....
        /*07c4*/ 	.word	0x00007b80
        /*07c8*/ 	.word	0x00000000
        /*07cc*/ 	.word	0x00000000
        /*07d0*/ 	.short	0x010a
        /*07d2*/ 	.byte	0xff
	.zero		1


	//   ....[110]....
        /*07d4*/ 	.word	0x00007be0
        /*07d8*/ 	.word	0x00000000
        /*07dc*/ 	.word	0x00000000
        /*07e0*/ 	.short	0x010a
        /*07e2*/ 	.byte	0xff
	.zero		1


	//   ....[111]....
        /*07e4*/ 	.word	0x00007c40
        /*07e8*/ 	.word	0x00000000
        /*07ec*/ 	.word	0x00000000
        /*07f0*/ 	.short	0x010a
        /*07f2*/ 	.byte	0xff
	.zero		1


	//   ....[112]....
        /*07f4*/ 	.word	0x00007ca0
        /*07f8*/ 	.word	0x00000000
        /*07fc*/ 	.word	0x00000000
        /*0800*/ 	.short	0x010a
        /*0802*/ 	.byte	0xff
	.zero		1


	//   ....[113]....
        /*0804*/ 	.word	0x00007cf0
        /*0808*/ 	.word	0x00000000
        /*080c*/ 	.word	0x00000120
        /*0810*/ 	.short	0x010a
        /*0812*/ 	.byte	0xff
	.zero		1


	//   ....[114]....
        /*0814*/ 	.word	0x00007d50
        /*0818*/ 	.word	0x00000000
        /*081c*/ 	.word	0x000000d0
        /*0820*/ 	.short	0x010a
        /*0822*/ 	.byte	0xff
	.zero		1


	//   ....[115]....
        /*0824*/ 	.word	0x00007da0
        /*0828*/ 	.word	0x00000000
        /*082c*/ 	.word	0x000000c0
        /*0830*/ 	.short	0x010a
        /*0832*/ 	.byte	0xff
	.zero		1


	//   ....[116]....
        /*0834*/ 	.word	0x00007e00
        /*0838*/ 	.word	0x00000000
        /*083c*/ 	.word	0x000000d0
        /*0840*/ 	.short	0x010a
        /*0842*/ 	.byte	0xff
	.zero		1


	//   ....[117]....
        /*0844*/ 	.word	0x00007e50
        /*0848*/ 	.word	0x00000000
        /*084c*/ 	.word	0x000000c0
        /*0850*/ 	.short	0x010a
        /*0852*/ 	.byte	0xff
	.zero		1


	//   ....[118]....
        /*0854*/ 	.word	0x00007eb0
        /*0858*/ 	.word	0x00000002
        /*085c*/ 	.word	0x00000100
        /*0860*/ 	.short	0x010a
        /*0862*/ 	.byte	0xff
	.zero		1


	//   ....[119]....
        /*0864*/ 	.word	0x00007f10
        /*0868*/ 	.word	0x00000000
        /*086c*/ 	.word	0x00000000
        /*0870*/ 	.short	0x010a
        /*0872*/ 	.byte	0xff
	.zero		1


	//   ....[120]....
        /*0874*/ 	.word	0x00007f70
        /*0878*/ 	.word	0x00000000
        /*087c*/ 	.word	0x00000000
        /*0880*/ 	.short	0x010a
        /*0882*/ 	.byte	0xff
	.zero		1


	//   ....[121]....
        /*0884*/ 	.word	0x00007fd0
        /*0888*/ 	.word	0x00000000
        /*088c*/ 	.word	0x00000000
        /*0890*/ 	.short	0x010a
        /*0892*/ 	.byte	0xff
	.zero		1


	//   ....[122]....
        /*0894*/ 	.word	0x00008030
        /*0898*/ 	.word	0x00000000
        /*089c*/ 	.word	0x00000000
        /*08a0*/ 	.short	0x010a
        /*08a2*/ 	.byte	0xff
	.zero		1


	//   ....[123]....
        /*08a4*/ 	.word	0x00008090
        /*08a8*/ 	.word	0x00000000
        /*08ac*/ 	.word	0x00000000
        /*08b0*/ 	.short	0x010a
        /*08b2*/ 	.byte	0xff
	.zero		1


	//   ....[124]....
        /*08b4*/ 	.word	0x000080e0
        /*08b8*/ 	.word	0x00000000
        /*08bc*/ 	.word	0x000000c0
        /*08c0*/ 	.short	0x010a
        /*08c2*/ 	.byte	0xff
	.zero		1


	//   ....[125]....
        /*08c4*/ 	.word	0x00008140
        /*08c8*/ 	.word	0x00000000
        /*08cc*/ 	.word	0x000000b8
        /*08d0*/ 	.short	0x010a
        /*08d2*/ 	.byte	0xff
	.zero		1


	//   ....[126]....
        /*08d4*/ 	.word	0x000081a0
        /*08d8*/ 	.word	0x00000000
        /*08dc*/ 	.word	0x00000098
        /*08e0*/ 	.short	0x010a
        /*08e2*/ 	.byte	0xff
	.zero		1


	//   ....[127]....
        /*08e4*/ 	.word	0x00008200
        /*08e8*/ 	.word	0x00000000
        /*08ec*/ 	.word	0x00000098
        /*08f0*/ 	.short	0x010a
        /*08f2*/ 	.byte	0xff
	.zero		1


	//   ....[128]....
        /*08f4*/ 	.word	0x00008260
        /*08f8*/ 	.word	0x00000000
        /*08fc*/ 	.word	0x00000000
        /*0900*/ 	.short	0x010a
        /*0902*/ 	.byte	0xff
	.zero		1


	//   ....[129]....
        /*0904*/ 	.word	0x000082c0
        /*0908*/ 	.word	0x00000000
        /*090c*/ 	.word	0x00000000
        /*0910*/ 	.short	0x010a
        /*0912*/ 	.byte	0xff
	.zero		1


	//   ....[130]....
        /*0914*/ 	.word	0x00008310
        /*0918*/ 	.word	0x00000000
        /*091c*/ 	.word	0x000000c0
        /*0920*/ 	.short	0x010a
        /*0922*/ 	.byte	0xff
	.zero		1


	//   ....[131]....
        /*0924*/ 	.word	0x00008360
        /*0928*/ 	.word	0x00000006
        /*092c*/ 	.word	0x00000080
        /*0930*/ 	.short	0x010a
        /*0932*/ 	.byte	0xff
	.zero		1


	//   ....[132]....
        /*0934*/ 	.word	0x000083b0
        /*0938*/ 	.word	0x00000046
        /*093c*/ 	.word	0x000000e0
        /*0940*/ 	.short	0x010a
        /*0942*/ 	.byte	0xff
	.zero		1


	//   ....[133]....
        /*0944*/ 	.word	0x00008400
        /*0948*/ 	.word	0x00000003
        /*094c*/ 	.word	0x00000080
        /*0950*/ 	.short	0x010a
        /*0952*/ 	.byte	0xff
	.zero		1


	//----- nvinfo : EIATTR_NUM_MBARRIERS
	.align		4
.L_47:
        /*0954*/ 	.byte	0x03, 0x38
        /*0956*/ 	.short	0x0028


	//----- nvinfo : EIATTR_EXIT_INSTR_OFFSETS
	.align		4
        /*0958*/ 	.byte	0x04, 0x1c
        /*095a*/ 	.short	(.L_49 - .L_48)


	//   ....[0]....
.L_48:
        /*095c*/ 	.word	0x00002790


	//   ....[1]....
        /*0960*/ 	.word	0x00002c80


	//   ....[2]....
        /*0964*/ 	.word	0x00002ce0


	//   ....[3]....
        /*0968*/ 	.word	0x00003be0


	//   ....[4]....
        /*096c*/ 	.word	0x00004ab0


	//   ....[5]....
        /*0970*/ 	.word	0x00004af0


	//   ....[6]....
        /*0974*/ 	.word	0x000077d0


	//   ....[7]....
        /*0978*/ 	.word	0x00007840


	//   ....[8]....
        /*097c*/ 	.word	0x00007870


	//   ....[9]....
        /*0980*/ 	.word	0x000078e0


	//----- nvinfo : EIATTR_MAX_THREADS
	.align		4
.L_49:
        /*0984*/ 	.byte	0x04, 0x05
        /*0986*/ 	.short	(.L_51 - .L_50)
.L_50:
        /*0988*/ 	.word	0x00000100
        /*098c*/ 	.word	0x00000001
        /*0990*/ 	.word	0x00000001


	//----- nvinfo : EIATTR_CRS_STACK_SIZE
	.align		4
.L_51:
        /*0994*/ 	.byte	0x04, 0x1e
        /*0996*/ 	.short	(.L_53 - .L_52)
.L_52:
        /*0998*/ 	.word	0x00000000


	//----- nvinfo : EIATTR_CBANK_PARAM_SIZE
	.align		4
.L_53:
        /*099c*/ 	.byte	0x03, 0x19
        /*099e*/ 	.short	0x0800


	//----- nvinfo : EIATTR_PARAM_CBANK
	.align		4
        /*09a0*/ 	.byte	0x04, 0x0a
        /*09a2*/ 	.short	(.L_55 - .L_54)
	.align		4
.L_54:
        /*09a4*/ 	.word	index@(.nv.constant0._ZN7cutlass13device_kernelINS_4gemm6kernel13GemmUniversalIN4cute5tupleIJiiiiEEENS1_10collective13CollectiveMmaINS1_35MainloopSm100TmaUmmaWarpSpecializedILi8ELi2ELi4ENS5_IJNS4_1CILi1EEESB_SB_EEEEENS5_IJNSA_ILi128EEENSA_ILi64EEESF_EEENS_10bfloat16_tENS5_IJlSB_lEEESH_SI_NS4_8TiledMMAINS4_8MMA_AtomIJNS4_20SM100_MMA_F16BF16_SSISH_SH_fLi128ELi64ELNS4_4UMMA5MajorE0ELSN_0ELNSM_7ScaleInE0ELSO_0EEEEEENS4_6LayoutISC_NS5_IJNSA_ILi0EEESS_SS_EEEEENS5_IJNS4_10UnderscoreESV_SV_EEEEENS4_13SM90_TMA_LOADENS4_14ComposedLayoutINS4_7SwizzleILi3ELi4ELi3EEENS4_18smem_ptr_flag_bitsILi16EEENSR_INS5_IJNSA_ILi8EEESF_EEENS5_IJSF_SB_EEEEEEEvNS4_8identityESY_S18_vS19_EENS_8epilogue10collective18CollectiveEpilogueINS1B_23Sm100TmaWarpSpecializedILi3ELi2ELi32ELb1ELb0EEEJSG_NS5_IJNSR_ISE_SB_EENSR_INSA_ILi32EEESB_EEEEESH_SI_SH_SI_NS1B_6fusion15FusionCallbacksIS1F_NS1K_17LinCombPerRowBiasISH_fSH_SH_fLi8ELNS_15FloatRoundStyleE2EEESG_S1J_JEEENS4_5SM1004TMEM4LOAD26SM100_TMEM_LOAD_32dp32b32xESY_NSZ_INS10_ILi2ELi4ELi3EEES13_NSR_INS5_IJS14_S1H_EEENS5_IJS1H_SB_EEEEEEENS4_39AutoVectorizingCopyWithAssumedAlignmentILi128EEENS4_14SM90_TMA_STOREES1Y_S20_S20_EEEvvEEEEvNT_6ParamsE)
        /*09a8*/ 	.short	0x0380
        /*09aa*/ 	.short	0x0800


	//----- nvinfo : EIATTR_SW_WAR
	.align		4
.L_55:
        /*09ac*/ 	.byte	0x04, 0x36
        /*09ae*/ 	.short	(.L_57 - .L_56)
.L_56:
        /*09b0*/ 	.word	0x00000008
.L_57:


//--------------------- .nv.callgraph             --------------------------
	.section	.nv.callgraph,"",@"SHT_CUDA_CALLGRAPH"
	.align	4
	.sectionentsize	8
	.align		4
        /*0000*/ 	.word	0x00000000
	.align		4
        /*0004*/ 	.word	0xffffffff
	.align		4
        /*0008*/ 	.word	index@(_ZN7cutlass13device_kernelINS_4gemm6kernel13GemmUniversalIN4cute5tupleIJiiiiEEENS1_10collective13CollectiveMmaINS1_35MainloopSm100TmaUmmaWarpSpecializedILi8ELi2ELi4ENS5_IJNS4_1CILi1EEESB_SB_EEEEENS5_IJNSA_ILi128EEENSA_ILi64EEESF_EEENS_10bfloat16_tENS5_IJlSB_lEEESH_SI_NS4_8TiledMMAINS4_8MMA_AtomIJNS4_20SM100_MMA_F16BF16_SSISH_SH_fLi128ELi64ELNS4_4UMMA5MajorE0ELSN_0ELNSM_7ScaleInE0ELSO_0EEEEEENS4_6LayoutISC_NS5_IJNSA_ILi0EEESS_SS_EEEEENS5_IJNS4_10UnderscoreESV_SV_EEEEENS4_13SM90_TMA_LOADENS4_14ComposedLayoutINS4_7SwizzleILi3ELi4ELi3EEENS4_18smem_ptr_flag_bitsILi16EEENSR_INS5_IJNSA_ILi8EEESF_EEENS5_IJSF_SB_EEEEEEEvNS4_8identityESY_S18_vS19_EENS_8epilogue10collective18CollectiveEpilogueINS1B_23Sm100TmaWarpSpecializedILi3ELi2ELi32ELb1ELb0EEEJSG_NS5_IJNSR_ISE_SB_EENSR_INSA_ILi32EEESB_EEEEESH_SI_SH_SI_NS1B_6fusion15FusionCallbacksIS1F_NS1K_17LinCombPerRowBiasISH_fSH_SH_fLi8ELNS_15FloatRoundStyleE2EEESG_S1J_JEEENS4_5SM1004TMEM4LOAD26SM100_TMEM_LOAD_32dp32b32xESY_NSZ_INS10_ILi2ELi4ELi3EEES13_NSR_INS5_IJS14_S1H_EEENS5_IJS1H_SB_EEEEEEENS4_39AutoVectorizingCopyWithAssumedAlignmentILi128EEENS4_14SM90_TMA_STOREES1Y_S20_S20_EEEvvEEEEvNT_6ParamsE)
	.align		4
        /*000c*/ 	.word	index@(__assertfail)
	.align		4
        /*0010*/ 	.word	0x00000000
	.align		4
        /*0014*/ 	.word	0xfffffffe
	.align		4
        /*0018*/ 	.word	0x00000000
	.align		4
        /*001c*/ 	.word	0xfffffffd
	.align		4
        /*0020*/ 	.word	0x00000000
	.align		4
        /*0024*/ 	.word	0xfffffffc


//--------------------- .nv.constant4             --------------------------
	.section	.nv.constant4,"a",@progbits
	.align	8
	.align		8
.nv.constant4:
        /*0000*/ 	.dword	__assertfail
	.align		8
        /*0008*/ 	.dword	__unnamed_1
	.align		8
        /*0010*/ 	.dword	__unnamed_2
	.align		8
        /*0018*/ 	.dword	_ZN39_INTERNAL_b6f841ce_4_k_cu_273085a5_30014cuda3std3__45__cpo5beginE
	.align		8
        /*0020*/ 	.dword	_ZN39_INTERNAL_b6f841ce_4_k_cu_273085a5_30014cuda3std3__45__cpo3endE
	.align		8
        /*0028*/ 	.dword	_ZN39_INTERNAL_b6f841ce_4_k_cu_273085a5_30014cuda3std3__45__cpo6cbeginE
	.align		8
        /*0030*/ 	.dword	_ZN39_INTERNAL_b6f841ce_4_k_cu_273085a5_30014cuda3std3__45__cpo4cendE
	.align		8
        /*0038*/ 	.dword	_ZN39_INTERNAL_b6f841ce_4_k_cu_273085a5_30014cuda3std3__441_GLOBAL__N__b6f841ce_4_k_cu_273085a5_30016ignoreE
	.align		8
        /*0040*/ 	.dword	_ZN39_INTERNAL_b6f841ce_4_k_cu_273085a5_30014cuda3std3__419piecewise_constructE
	.align		8
        /*0048*/ 	.dword	_ZN39_INTERNAL_b6f841ce_4_k_cu_273085a5_30014cuda3std3__48in_placeE
	.align		8
        /*0050*/ 	.dword	_ZN39_INTERNAL_b6f841ce_4_k_cu_273085a5_30014cuda3std6ranges3__45__cpo4swapE
	.align		8
        /*0058*/ 	.dword	_ZN39_INTERNAL_b6f841ce_4_k_cu_273085a5_30014cuda3std6ranges3__45__cpo9iter_moveE
	.align		8
        /*0060*/ 	.dword	_ZN39_INTERNAL_b6f841ce_4_k_cu_273085a5_30014cute7productE
	.align		8
        /*0068*/ 	.dword	_ZN39_INTERNAL_b6f841ce_4_k_cu_273085a5_30014cute1_E
	.align		8
        /*0070*/ 	.dword	$str$25
	.align		8
        /*0078*/ 	.dword	$str$26
	.align		8
        /*0080*/ 	.dword	$str$27
	.align		8
        /*0088*/ 	.dword	$str$28


//--------------------- .text._ZN7cutlass13device_kernelINS_4gemm6kernel13GemmUniversalIN4cute5tupleIJiiiiEEENS1_10collective13CollectiveMmaINS1_35MainloopSm100TmaUmmaWarpSpecializedILi8ELi2ELi4ENS5_IJNS4_1CILi1EEESB_SB_EEEEENS5_IJNSA_ILi128EEENSA_ILi64EEESF_EEENS_10bfloat16_tENS5_IJlSB_lEEESH_SI_NS4_8TiledMMAINS4_8MMA_AtomIJNS4_20SM100_MMA_F16BF16_SSISH_SH_fLi128ELi64ELNS4_4UMMA5MajorE0ELSN_0ELNSM_7ScaleInE0ELSO_0EEEEEENS4_6LayoutISC_NS5_IJNSA_ILi0EEESS_SS_EEEEENS5_IJNS4_10UnderscoreESV_SV_EEEEENS4_13SM90_TMA_LOADENS4_14ComposedLayoutINS4_7SwizzleILi3ELi4ELi3EEENS4_18smem_ptr_flag_bitsILi16EEENSR_INS5_IJNSA_ILi8EEESF_EEENS5_IJSF_SB_EEEEEEEvNS4_8identityESY_S18_vS19_EENS_8epilogue10collective18CollectiveEpilogueINS1B_23Sm100TmaWarpSpecializedILi3ELi2ELi32ELb1ELb0EEEJSG_NS5_IJNSR_ISE_SB_EENSR_INSA_ILi32EEESB_EEEEESH_SI_SH_SI_NS1B_6fusion15FusionCallbacksIS1F_NS1K_17LinCombPerRowBiasISH_fSH_SH_fLi8ELNS_15FloatRoundStyleE2EEESG_S1J_JEEENS4_5SM1004TMEM4LOAD26SM100_TMEM_LOAD_32dp32b32xESY_NSZ_INS10_ILi2ELi4ELi3EEES13_NSR_INS5_IJS14_S1H_EEENS5_IJS1H_SB_EEEEEEENS4_39AutoVectorizingCopyWithAssumedAlignmentILi128EEENS4_14SM90_TMA_STOREES1Y_S20_S20_EEEvvEEEEvNT_6ParamsE --------------------------
	.section	.text._ZN7cutlass13device_kernelINS_4gemm6kernel13GemmUniversalIN4cute5tupleIJiiiiEEENS1_10collective13CollectiveMmaINS1_35MainloopSm100TmaUmmaWarpSpecializedILi8ELi2ELi4ENS5_IJNS4_1CILi1EEESB_SB_EEEEENS5_IJNSA_ILi128EEENSA_ILi64EEESF_EEENS_10bfloat16_tENS5_IJlSB_lEEESH_SI_NS4_8TiledMMAINS4_8MMA_AtomIJNS4_20SM100_MMA_F16BF16_SSISH_SH_fLi128ELi64ELNS4_4UMMA5MajorE0ELSN_0ELNSM_7ScaleInE0ELSO_0EEEEEENS4_6LayoutISC_NS5_IJNSA_ILi0EEESS_SS_EEEEENS5_IJNS4_10UnderscoreESV_SV_EEEEENS4_13SM90_TMA_LOADENS4_14ComposedLayoutINS4_7SwizzleILi3ELi4ELi3EEENS4_18smem_ptr_flag_bitsILi16EEENSR_INS5_IJNSA_ILi8EEESF_EEENS5_IJSF_SB_EEEEEEEvNS4_8identityESY_S18_vS19_EENS_8epilogue10collective18CollectiveEpilogueINS1B_23Sm100TmaWarpSpecializedILi3ELi2ELi32ELb1ELb0EEEJSG_NS5_IJNSR_ISE_SB_EENSR_INSA_ILi32EEESB_EEEEESH_SI_SH_SI_NS1B_6fusion15FusionCallbacksIS1F_NS1K_17LinCombPerRowBiasISH_fSH_SH_fLi8ELNS_15FloatRoundStyleE2EEESG_S1J_JEEENS4_5SM1004TMEM4LOAD26SM100_TMEM_LOAD_32dp32b32xESY_NSZ_INS10_ILi2ELi4ELi3EEES13_NSR_INS5_IJS14_S1H_EEENS5_IJS1H_SB_EEEEEEENS4_39AutoVectorizingCopyWithAssumedAlignmentILi128EEENS4_14SM90_TMA_STOREES1Y_S20_S20_EEEvvEEEEvNT_6ParamsE,"ax",@progbits
	.align	128
.text._ZN7cutlass13device_kernelINS_4gemm6kernel13GemmUniversalIN4cute5tupleIJiiiiEEENS1_10collective13CollectiveMmaINS1_35MainloopSm100TmaUmmaWarpSpecializedILi8ELi2ELi4ENS5_IJNS4_1CILi1EEESB_SB_EEEEENS5_IJNSA_ILi128EEENSA_ILi64EEESF_EEENS_10bfloat16_tENS5_IJlSB_lEEESH_SI_NS4_8TiledMMAINS4_8MMA_AtomIJNS4_20SM100_MMA_F16BF16_SSISH_SH_fLi128ELi64ELNS4_4UMMA5MajorE0ELSN_0ELNSM_7ScaleInE0ELSO_0EEEEEENS4_6LayoutISC_NS5_IJNSA_ILi0EEESS_SS_EEEEENS5_IJNS4_10UnderscoreESV_SV_EEEEENS4_13SM90_TMA_LOADENS4_14ComposedLayoutINS4_7SwizzleILi3ELi4ELi3EEENS4_18smem_ptr_flag_bitsILi16EEENSR_INS5_IJNSA_ILi8EEESF_EEENS5_IJSF_SB_EEEEEEEvNS4_8identityESY_S18_vS19_EENS_8epilogue10collective18CollectiveEpilogueINS1B_23Sm100TmaWarpSpecializedILi3ELi2ELi32ELb1ELb0EEEJSG_NS5_IJNSR_ISE_SB_EENSR_INSA_ILi32EEESB_EEEEESH_SI_SH_SI_NS1B_6fusion15FusionCallbacksIS1F_NS1K_17LinCombPerRowBiasISH_fSH_SH_fLi8ELNS_15FloatRoundStyleE2EEESG_S1J_JEEENS4_5SM1004TMEM4LOAD26SM100_TMEM_LOAD_32dp32b32xESY_NSZ_INS10_ILi2ELi4ELi3EEES13_NSR_INS5_IJS14_S1H_EEENS5_IJS1H_SB_EEEEEEENS4_39AutoVectorizingCopyWithAssumedAlignmentILi128EEENS4_14SM90_TMA_STOREES1Y_S20_S20_EEEvvEEEEvNT_6ParamsE:
        .type           _ZN7cutlass13device_kernelINS_4gemm6kernel13GemmUniversalIN4cute5tupleIJiiiiEEENS1_10collective13CollectiveMmaINS1_35MainloopSm100TmaUmmaWarpSpecializedILi8ELi2ELi4ENS5_IJNS4_1CILi1EEESB_SB_EEEEENS5_IJNSA_ILi128EEENSA_ILi64EEESF_EEENS_10bfloat16_tENS5_IJlSB_lEEESH_SI_NS4_8TiledMMAINS4_8MMA_AtomIJNS4_20SM100_MMA_F16BF16_SSISH_SH_fLi128ELi64ELNS4_4UMMA5MajorE0ELSN_0ELNSM_7ScaleInE0ELSO_0EEEEEENS4_6LayoutISC_NS5_IJNSA_ILi0EEESS_SS_EEEEENS5_IJNS4_10UnderscoreESV_SV_EEEEENS4_13SM90_TMA_LOADENS4_14ComposedLayoutINS4_7SwizzleILi3ELi4ELi3EEENS4_18smem_ptr_flag_bitsILi16EEENSR_INS5_IJNSA_ILi8EEESF_EEENS5_IJSF_SB_EEEEEEEvNS4_8identityESY_S18_vS19_EENS_8epilogue10collective18CollectiveEpilogueINS1B_23Sm100TmaWarpSpecializedILi3ELi2ELi32ELb1ELb0EEEJSG_NS5_IJNSR_ISE_SB_EENSR_INSA_ILi32EEESB_EEEEESH_SI_SH_SI_NS1B_6fusion15FusionCallbacksIS1F_NS1K_17LinCombPerRowBiasISH_fSH_SH_fLi8ELNS_15FloatRoundStyleE2EEESG_S1J_JEEENS4_5SM1004TMEM4LOAD26SM100_TMEM_LOAD_32dp32b32xESY_NSZ_INS10_ILi2ELi4ELi3EEES13_NSR_INS5_IJS14_S1H_EEENS5_IJS1H_SB_EEEEEEENS4_39AutoVectorizingCopyWithAssumedAlignmentILi128EEENS4_14SM90_TMA_STOREES1Y_S20_S20_EEEvvEEEEvNT_6ParamsE,@function
        .size           _ZN7cutlass13device_kernelINS_4gemm6kernel13GemmUniversalIN4cute5tupleIJiiiiEEENS1_10collective13CollectiveMmaINS1_35MainloopSm100TmaUmmaWarpSpecializedILi8ELi2ELi4ENS5_IJNS4_1CILi1EEESB_SB_EEEEENS5_IJNSA_ILi128EEENSA_ILi64EEESF_EEENS_10bfloat16_tENS5_IJlSB_lEEESH_SI_NS4_8TiledMMAINS4_8MMA_AtomIJNS4_20SM100_MMA_F16BF16_SSISH_SH_fLi128ELi64ELNS4_4UMMA5MajorE0ELSN_0ELNSM_7ScaleInE0ELSO_0EEEEEENS4_6LayoutISC_NS5_IJNSA_ILi0EEESS_SS_EEEEENS5_IJNS4_10UnderscoreESV_SV_EEEEENS4_13SM90_TMA_LOADENS4_14ComposedLayoutINS4_7SwizzleILi3ELi4ELi3EEENS4_18smem_ptr_flag_bitsILi16EEENSR_INS5_IJNSA_ILi8EEESF_EEENS5_IJSF_SB_EEEEEEEvNS4_8identityESY_S18_vS19_EENS_8epilogue10collective18CollectiveEpilogueINS1B_23Sm100TmaWarpSpecializedILi3ELi2ELi32ELb1ELb0EEEJSG_NS5_IJNSR_ISE_SB_EENSR_INSA_ILi32EEESB_EEEEESH_SI_SH_SI_NS1B_6fusion15FusionCallbacksIS1F_NS1K_17LinCombPerRowBiasISH_fSH_SH_fLi8ELNS_15FloatRoundStyleE2EEESG_S1J_JEEENS4_5SM1004TMEM4LOAD26SM100_TMEM_LOAD_32dp32b32xESY_NSZ_INS10_ILi2ELi4ELi3EEES13_NSR_INS5_IJS14_S1H_EEENS5_IJS1H_SB_EEEEEEENS4_39AutoVectorizingCopyWithAssumedAlignmentILi128EEENS4_14SM90_TMA_STOREES1Y_S20_S20_EEEvvEEEEvNT_6ParamsE,(.L_x_167 - _ZN7cutlass13device_kernelINS_4gemm6kernel13GemmUniversalIN4cute5tupleIJiiiiEEENS1_10collective13CollectiveMmaINS1_35MainloopSm100TmaUmmaWarpSpecializedILi8ELi2ELi4ENS5_IJNS4_1CILi1EEESB_SB_EEEEENS5_IJNSA_ILi128EEENSA_ILi64EEESF_EEENS_10bfloat16_tENS5_IJlSB_lEEESH_SI_NS4_8TiledMMAINS4_8MMA_AtomIJNS4_20SM100_MMA_F16BF16_SSISH_SH_fLi128ELi64ELNS4_4UMMA5MajorE0ELSN_0ELNSM_7ScaleInE0ELSO_0EEEEEENS4_6LayoutISC_NS5_IJNSA_ILi0EEESS_SS_EEEEENS5_IJNS4_10UnderscoreESV_SV_EEEEENS4_13SM90_TMA_LOADENS4_14ComposedLayoutINS4_7SwizzleILi3ELi4ELi3EEENS4_18smem_ptr_flag_bitsILi16EEENSR_INS5_IJNSA_ILi8EEESF_EEENS5_IJSF_SB_EEEEEEEvNS4_8identityESY_S18_vS19_EENS_8epilogue10collective18CollectiveEpilogueINS1B_23Sm100TmaWarpSpecializedILi3ELi2ELi32ELb1ELb0EEEJSG_NS5_IJNSR_ISE_SB_EENSR_INSA_ILi32EEESB_EEEEESH_SI_SH_SI_NS1B_6fusion15FusionCallbacksIS1F_NS1K_17LinCombPerRowBiasISH_fSH_SH_fLi8ELNS_15FloatRoundStyleE2EEESG_S1J_JEEENS4_5SM1004TMEM4LOAD26SM100_TMEM_LOAD_32dp32b32xESY_NSZ_INS10_ILi2ELi4ELi3EEES13_NSR_INS5_IJS14_S1H_EEENS5_IJS1H_SB_EEEEEEENS4_39AutoVectorizingCopyWithAssumedAlignmentILi128EEENS4_14SM90_TMA_STOREES1Y_S20_S20_EEEvvEEEEvNT_6ParamsE)
        .other          _ZN7cutlass13device_kernelINS_4gemm6kernel13GemmUniversalIN4cute5tupleIJiiiiEEENS1_10collective13CollectiveMmaINS1_35MainloopSm100TmaUmmaWarpSpecializedILi8ELi2ELi4ENS5_IJNS4_1CILi1EEESB_SB_EEEEENS5_IJNSA_ILi128EEENSA_ILi64EEESF_EEENS_10bfloat16_tENS5_IJlSB_lEEESH_SI_NS4_8TiledMMAINS4_8MMA_AtomIJNS4_20SM100_MMA_F16BF16_SSISH_SH_fLi128ELi64ELNS4_4UMMA5MajorE0ELSN_0ELNSM_7ScaleInE0ELSO_0EEEEEENS4_6LayoutISC_NS5_IJNSA_ILi0EEESS_SS_EEEEENS5_IJNS4_10UnderscoreESV_SV_EEEEENS4_13SM90_TMA_LOADENS4_14ComposedLayoutINS4_7SwizzleILi3ELi4ELi3EEENS4_18smem_ptr_flag_bitsILi16EEENSR_INS5_IJNSA_ILi8EEESF_EEENS5_IJSF_SB_EEEEEEEvNS4_8identityESY_S18_vS19_EENS_8epilogue10collective18CollectiveEpilogueINS1B_23Sm100TmaWarpSpecializedILi3ELi2ELi32ELb1ELb0EEEJSG_NS5_IJNSR_ISE_SB_EENSR_INSA_ILi32EEESB_EEEEESH_SI_SH_SI_NS1B_6fusion15FusionCallbacksIS1F_NS1K_17LinCombPerRowBiasISH_fSH_SH_fLi8ELNS_15FloatRoundStyleE2EEESG_S1J_JEEENS4_5SM1004TMEM4LOAD26SM100_TMEM_LOAD_32dp32b32xESY_NSZ_INS10_ILi2ELi4ELi3EEES13_NSR_INS5_IJS14_S1H_EEENS5_IJS1H_SB_EEEEEEENS4_39AutoVectorizingCopyWithAssumedAlignmentILi128EEENS4_14SM90_TMA_STOREES1Y_S20_S20_EEEvvEEEEvNT_6ParamsE,@"STO_CUDA_ENTRY STV_DEFAULT"
_ZN7cutlass13device_kernelINS_4gemm6kernel13GemmUniversalIN4cute5tupleIJiiiiEEENS1_10collective13CollectiveMmaINS1_35MainloopSm100TmaUmmaWarpSpecializedILi8ELi2ELi4ENS5_IJNS4_1CILi1EEESB_SB_EEEEENS5_IJNSA_ILi128EEENSA_ILi64EEESF_EEENS_10bfloat16_tENS5_IJlSB_lEEESH_SI_NS4_8TiledMMAINS4_8MMA_AtomIJNS4_20SM100_MMA_F16BF16_SSISH_SH_fLi128ELi64ELNS4_4UMMA5MajorE0ELSN_0ELNSM_7ScaleInE0ELSO_0EEEEEENS4_6LayoutISC_NS5_IJNSA_ILi0EEESS_SS_EEEEENS5_IJNS4_10UnderscoreESV_SV_EEEEENS4_13SM90_TMA_LOADENS4_14ComposedLayoutINS4_7SwizzleILi3ELi4ELi3EEENS4_18smem_ptr_flag_bitsILi16EEENSR_INS5_IJNSA_ILi8EEESF_EEENS5_IJSF_SB_EEEEEEEvNS4_8identityESY_S18_vS19_EENS_8epilogue10collective18CollectiveEpilogueINS1B_23Sm100TmaWarpSpecializedILi3ELi2ELi32ELb1ELb0EEEJSG_NS5_IJNSR_ISE_SB_EENSR_INSA_ILi32EEESB_EEEEESH_SI_SH_SI_NS1B_6fusion15FusionCallbacksIS1F_NS1K_17LinCombPerRowBiasISH_fSH_SH_fLi8ELNS_15FloatRoundStyleE2EEESG_S1J_JEEENS4_5SM1004TMEM4LOAD26SM100_TMEM_LOAD_32dp32b32xESY_NSZ_INS10_ILi2ELi4ELi3EEES13_NSR_INS5_IJS14_S1H_EEENS5_IJS1H_SB_EEEEEEENS4_39AutoVectorizingCopyWithAssumedAlignmentILi128EEENS4_14SM90_TMA_STOREES1Y_S20_S20_EEEvvEEEEvNT_6ParamsE:
[----:B------:R-:W1:Y:S01]  /*0000*/  LDC R1, c[0x0][0x37c] ;  /* 0x0000df00ff017b82 */ /* 0x000e620000000800 */
[----:B------:R-:W2:Y:S01]  /*0010*/  S2R R0, SR_TID.X ;  /* 0x0000000000007919 */ /* 0x000ea20000002100 */
[----:B------:R-:W3:Y:S01]  /*0020*/  LDCU.64 UR6, c[0x0][0x890] ;  /* 0x00011200ff0677ac */ /* 0x000ee20008000a00 */
[----:B------:R-:W-:Y:S01]  /*0030*/  PRMT R98, RZ, 0x7610, R98 ;  /* 0x00007610ff627816 */ /* 0x000fe20000000062 */
[----:B------:R-:W4:Y:S01]  /*0040*/  LDCU.64 UR48, c[0x0][0x358] ;  /* 0x00006b00ff3077ac */ /* 0x000f220008000a00 */
[----:B------:R-:W-:Y:S02]  /*0050*/  ELECT P5, URZ, PT ;  /* 0x0000000000ff782f */ /* 0x000fe400038a0000 */
[----:B---3--:R-:W-:-:S04]  /*0060*/  ISETP.NE.U32.AND P0, PT, RZ, UR6, PT ;  /* 0x00000006ff007c0c */ /* 0x008fc8000bf05070 */
[----:B------:R-:W-:Y:S02]  /*0070*/  ISETP.NE.AND.EX P1, PT, RZ, UR7, PT, P0 ;  /* 0x00000007ff007c0c */ /* 0x000fe4000bf25300 */
[----:B--2---:R-:W-:-:S05]  /*0080*/  SHF.R.U32.HI R102, RZ, 0x5, R0 ;  /* 0x00000005ff667819 */ /* 0x004fca0000011600 */
[----:B------:R-:W2:Y:S02]  /*0090*/  SHFL.IDX PT, R2, R102, RZ, 0x1f ;  /* 0x00001fff66027589 */ /* 0x000ea400000e0000 */
[----:B--2---:R-:W-:-:S04]  /*00a0*/  R2UR UR8, R2 ;  /* 0x00000000020872ca */ /* 0x004fc800000e0000 */
[----:B-1--4-:R-:W-:Y:S05]  /*00b0*/  @P1 BRA `(.L_x_0) ;  /* 0x00000000002c1947 */ /* 0x012fea0003800000 */
[----:B------:R-:W1:Y:S02]  /*00c0*/  LDCU.64 UR4, c[0x0][0x888] ;  /* 0x00011100ff0477ac */ /* 0x000e640008000a00 */
[----:B-1----:R-:W-:-:S04]  /*00d0*/  UISETP.NE.U32.AND UP0, UPT, UR4, URZ, UPT ;  /* 0x000000ff0400728c */ /* 0x002fc8000bf05070 */
[----:B------:R-:W-:-:S09]  /*00e0*/  UISETP.NE.AND.EX UP0, UPT, UR5, URZ, UPT, UP0 ;  /* 0x000000ff0500728c */ /* 0x000fd2000bf05300 */
[----:B------:R-:W-:Y:S05]  /*00f0*/  BRA.U !UP0, `(.L_x_1) ;  /* 0x0000000108107547 */ /* 0x000fea000b800000 */
[----:B------:R-:W1:Y:S02]  /*0100*/  LDC.64 R48, c[0x0][0x888] ;  /* 0x00022200ff307b82 */ /* 0x000e640000000a00 */
[----:B-1----:R1:W5:Y:S01]  /*0110*/  LDG.E R48, desc[UR48][R48.64] ;  /* 0x0000003030307981 */ /* 0x002362000c1e1900 */
[----:B------:R-:W-:Y:S01]  /*0120*/  HFMA2 R98, -RZ, RZ, 0, 5.9604644775390625e-08 ;  /* 0x00000001ff627431 */ /* 0x000fe200000001ff */
[----:B------:R-:W-:Y:S05]  /*0130*/  BRA `(.L_x_0) ;  /* 0x00000000000c7947 */ /* 0x000fea0003800000 */
.L_x_1:
[----:B------:R-:W1:Y:S01]  /*0140*/  LDCU UR4, c[0x0][0x880] ;  /* 0x00011000ff0477ac */ /* 0x000e620008000800 */
[----:B------:R-:W-:Y:S01]  /*0150*/  HFMA2 R98, -RZ, RZ, 0, 5.9604644775390625e-08 ;  /* 0x00000001ff627431 */ /* 0x000fe200000001ff */
[----:B-1----:R-:W-:-:S07]  /*0160*/  MOV R48, UR4 ;  /* 0x0000000400307c02 */ /* 0x002fce0008000f00 */
.L_x_0:
[----:B------:R-:W2:Y:S02]  /*0170*/  LDCU.64 UR4, c[0x0][0x8b0] ;  /* 0x00011600ff0477ac */ /* 0x000ea40008000a00 */
[----:B--2---:R-:W-:-:S04]  /*0180*/  UISETP.NE.U32.AND UP0, UPT, UR4, URZ, UPT ;  /* 0x000000ff0400728c */ /* 0x004fc8000bf05070 */
[----:B------:R-:W-:-:S09]  /*0190*/  UISETP.NE.AND.EX UP0, UPT, UR5, URZ, UPT, UP0 ;  /* 0x000000ff0500728c */ /* 0x000fd2000bf05300 */
[----:B------:R-:W-:Y:S05]  /*01a0*/  BRA.U UP0, `(.L_x_2) ;  /* 0x0000000100247547 */ /* 0x000fea000b800000 */
[----:B------:R-:W2:Y:S02]  /*01b0*/  LDCU.64 UR4, c[0x0][0x8a8] ;  /* 0x00011500ff0477ac */ /* 0x000ea40008000a00 */
[----:B--2---:R-:W-:-:S04]  /*01c0*/  UISETP.NE.U32.AND UP0, UPT, UR4, URZ, UPT ;  /* 0x000000ff0400728c */ /* 0x004fc8000bf05070 */
[----:B------:R-:W-:-:S09]  /*01d0*/  UISETP.NE.AND.EX UP0, UPT, UR5, URZ, UPT, UP0 ;  /* 0x000000ff0500728c */ /* 0x000fd2000bf05300 */
[----:B------:R-:W-:Y:S05]  /*01e0*/  BRA.U !UP0, `(.L_x_3) ;  /* 0x00000001080c7547 */ /* 0x000fea000b800000 */
[----:B------:R-:W2:Y:S02]  /*01f0*/  LDC.64 R2, c[0x0][0x8a8] ;  /* 0x00022a00ff027b82 */ /* 0x000ea40000000a00 */
[----:B--2---:R2:W5:Y:S01]  /*0200*/  LDG.E R47, desc[UR48][R2.64] ;  /* 0x00000030022f7981 */ /* 0x004562000c1e1900 */
[----:B------:R-:W-:Y:S05]  /*0210*/  BRA `(.L_x_2) ;  /* 0x0000000000087947 */ /* 0x000fea0003800000 */
.L_x_3:
[----:B------:R-:W2:Y:S02]  /*0220*/  LDCU UR4, c[0x0][0x8a0] ;  /* 0x00011400ff0477ac */ /* 0x000ea40008000800 */
[----:B--2---:R-:W-:Y:S02]  /*0230*/  MOV R47, UR4 ;  /* 0x00000004002f7c02 */ /* 0x004fe40008000f00 */
.L_x_2:
[----:B--2---:R-:W-:Y:S01]  /*0240*/  IMAD.U32 R2, RZ, RZ, UR8 ;  /* 0x00000008ff027e24 */ /* 0x004fe2000f8e00ff */
[----:B------:R-:W-:Y:S04]  /*0250*/  BSSY.RECONVERGENT B0, `(.L_x_4) ;  /* 0x000000c000007945 */ /* 0x000fe80003800200 */
[C---:B------:R-:W-:Y:S02]  /*0260*/  ISETP.NE.OR P2, PT, R2.reuse, 0x1, !P5 ;  /* 0x000000010200780c */ /* 0x040fe40006f45670 */
[----:B------:R-:W-:-:S11]  /*0270*/  ISETP.NE.OR P1, PT, R2, 0x3, !P5 ;  /* 0x000000030200780c */ /* 0x000fd60006f25670 */
[----:B------:R-:W-:Y:S05]  /*0280*/  @P2 BRA `(.L_x_5) ;  /* 0x0000000000202947 */ /* 0x000fea0003800000 */
[----:B------:R-:W2:Y:S02]  /*0290*/  LDCU.64 UR4, c[0x0][0x348] ;  /* 0x00006900ff0477ac */ /* 0x000ea40008000a00 */
[----:B--2---:R-:W-:Y:S02]  /*02a0*/  UIADD3 UR10, UP1, UPT, UR4, 0x80, URZ ;  /* 0x00000080040a7890 */ /* 0x004fe4000ff3e0ff */
[----:B------:R-:W-:Y:S02]  /*02b0*/  UIADD3 UR4, UP0, UPT, UR4, 0x180, URZ ;  /* 0x0000018004047890 */ /* 0x000fe4000ff1e0ff */
[----:B------:R-:W-:Y:S02]  /*02c0*/  UIADD3.X UR11, UPT, UPT, URZ, UR5, URZ, UP1, !UPT ;  /* 0x00000005ff0b7290 */ /* 0x000fe40008ffe4ff */
[----:B------:R-:W-:-:S07]  /*02d0*/  UIADD3.X UR5, UPT, UPT, URZ, UR5, URZ, UP0, !UPT ;  /* 0x00000005ff057290 */ /* 0x000fce00087fe4ff */
[----:B------:R2:W-:Y:S02]  /*02e0*/  UTMACCTL.PF [UR10] ;  /* 0x000000000a0079b9 */ /* 0x0005e40008040000 */
[----:B------:R2:W-:Y:S02]  /*02f0*/  UTMACCTL.PF [UR4] ;  /* 0x00000000040079b9 */ /* 0x0005e40008040000 */
[----:B--2---:R-:W-:Y:S01]  /*0300*/  NOP ;  /* 0x0000000000007918 */ /* 0x004fe20000000000 */
.L_x_5:
[----:B------:R-:W-:Y:S05]  /*0310*/  BSYNC.RECONVERGENT B0 ;  /* 0x0000000000007941 */ /* 0x000fea0003800200 */
.L_x_4:
[----:B------:R-:W-:Y:S04]  /*0320*/  BSSY.RECONVERGENT B0, `(.L_x_6) ;  /* 0x000000a000007945 */ /* 0x000fe80003800200 */
        /* <DEDUP_REMOVED lines=9> */
.L_x_7:
[----:B------:R-:W-:Y:S05]  /*03c0*/  BSYNC.RECONVERGENT B0 ;  /* 0x0000000000007941 */ /* 0x000fea0003800200 */
.L_x_6:
[----:B------:R-:W2:Y:S01]  /*03d0*/  LDCU.64 UR4, c[0x0][0x888] ;  /* 0x00011100ff0477ac */ /* 0x000ea20008000a00 */
[----:B------:R-:W-:Y:S01]  /*03e0*/  ISETP.NE.AND.EX P0, PT, RZ, UR7, PT, P0 ;  /* 0x00000007ff007c0c */ /* 0x000fe2000bf05300 */
[----:B------:R-:W-:Y:S02]  /*03f0*/  UPLOP3.LUT UP1, UPT, UPT, UPT, UPT, 0x80, 0x8 ;  /* 0x000000000008789c */ /* 0x000fe40003f2f070 */
[----:B--2---:R-:W-:-:S04]  /*0400*/  UISETP.NE.U32.AND UP4, UPT, UR4, URZ, UPT ;  /* 0x000000ff0400728c */ /* 0x004fc8000bf85070 */
[----:B------:R-:W-:-:S06]  /*0410*/  UISETP.NE.AND.EX UP4, UPT, UR5, URZ, UPT, UP4 ;  /* 0x000000ff0500728c */ /* 0x000fcc000bf85340 */
[----:B------:R-:W-:-:S13]  /*0420*/  PLOP3.LUT P1, PT, PT, PT, UP4, 0x80, 0x8 ;  /* 0x000000000008781c */ /* 0x000fda0003f2f048 */
[----:B------:R-:W-:Y:S05]  /*0430*/  @P1 BRA P0, `(.L_x_8) ;  /* 0x0000000000201947 */ /* 0x000fea0000000000 */
[----:B------:R-:W-:Y:S01]  /*0440*/  UISETP.NE.U32.AND UP1, UPT, UR6, URZ, UPT ;  /* 0x000000ff0600728c */ /* 0x000fe2000bf25070 */
[----:B-----5:R-:W-:Y:S01]  /*0450*/  FSETP.NEU.AND P0, PT, R48, RZ, PT ;  /* 0x000000ff3000720b */ /* 0x020fe20003f0d000 */
[----:B------:R-:W-:Y:S02]  /*0460*/  USEL UR4, URZ, 0xffffffff, UP4 ;  /* 0xffffffffff047887 */ /* 0x000fe4000a000000 */
[----:B------:R-:W-:-:S10]  /*0470*/  UISETP.NE.AND.EX UP1, UPT, UR7, URZ, UPT, UP1 ;  /* 0x000000ff0700728c */ /* 0x000fd4000bf25310 */
[----:B------:R-:W-:Y:S01]  /*0480*/  VOTEU.ANY UP0, P0 ;  /* 0x0000000000ff7886 */ /* 0x000fe20000000100 */
[----:B------:R-:W-:-:S04]  /*0490*/  @!UP1 USEL UR4, URZ, 0xffffffff, UP0 ;  /* 0xffffffffff049887 */ /* 0x000fc80008000000 */
[----:B------:R-:W-:-:S04]  /*04a0*/  ULOP3.LUT UR4, UR4, 0x1, URZ, 0xc0, !UPT ;  /* 0x0000000104047892 */ /* 0x000fc8000f8ec0ff */
[----:B------:R-:W-:-:S11]  /*04b0*/  UISETP.NE.U32.AND UP1, UPT, UR4, 0x1, UPT ;  /* 0x000000010400788c */ /* 0x000fd6000bf25070 */
.L_x_8:
[----:B------:R-:W2:Y:S01]  /*04c0*/  SHFL.IDX PT, R3, R102, RZ, 0x1f ;  /* 0x00001fff66037589 */ /* 0x000ea200000e0000 */
[----:B------:R-:W-:-:S04]  /*04d0*/  UISETP.NE.AND UP0, UPT, UR8, 0x2, UPT ;  /* 0x000000020800788c */ /* 0x000fc8000bf05270 */
[----:B------:R-:W-:Y:S01]  /*04e0*/  USEL UR14, URZ, 0x1, UP0 ;  /* 0x00000001ff0e7887 */ /* 0x000fe20008000000 */
[----:B--2---:R-:W-:-:S13]  /*04f0*/  ISETP.NE.AND P0, PT, R3, RZ, PT ;  /* 0x000000ff0300720c */ /* 0x004fda0003f05270 */
[----:B------:R-:W-:Y:S05]  /*0500*/  @P0 BRA `(.L_x_9) ;  /* 0x0000000000680947 */ /* 0x000fea0003800000 */
[----:B------:R-:W2:Y:S01]  /*0510*/  S2UR UR5, SR_CgaCtaId ;  /* 0x00000000000579c3 */ /* 0x000ea20000008800 */
[----:B------:R-:W-:Y:S01]  /*0520*/  UMOV UR6, 0x400 ;  /* 0x0000040000067882 */ /* 0x000fe20000000000 */
[----:B------:R-:W-:Y:S01]  /*0530*/  UMOV UR4, 0x1 ;  /* 0x0000000100047882 */ /* 0x000fe20000000000 */
[----:B------:R-:W-:Y:S01]  /*0540*/  ELECT P0, URZ, PT ;  /* 0x0000000000ff782f */ /* 0x000fe20003800000 */
[----:B--2---:R-:W-:Y:S02]  /*0550*/  ULEA UR5, UR5, UR6, 0x18 ;  /* 0x0000000605057291 */ /* 0x004fe4000f8ec0ff */
[----:B------:R-:W-:-:S04]  /*0560*/  UIADD3 UR6, UPT, UPT, -UR4, 0x100000, URZ ;  /* 0x0010000004067890 */ /* 0x000fc8000fffe1ff */
[----:B------:R-:W-:Y:S02]  /*0570*/  USHF.L.U32 UR7, UR6, 0xb, URZ ;  /* 0x0000000b06077899 */ /* 0x000fe400080006ff */
[----:B------:R-:W-:Y:S01]  /*0580*/  USHF.L.U32 UR6, UR6, 0x1, URZ ;  /* 0x0000000106067899 */ /* 0x000fe200080006ff */
[----:B------:R-:W2:Y:S11]  /*0590*/  FENCE.VIEW.ASYNC.S ;  /* 0x00000000000073c6 */ /* 0x000eb60000000000 */
[----:B--2---:R2:W3:Y:S01]  /*05a0*/  SYNCS.EXCH.64 URZ, [UR5], UR6 ;  /* 0x0000000605ff75b2 */ /* 0x0044e20008000100 */
[----:B------:R2:W4:Y:S01]  /*05b0*/  SYNCS.EXCH.64 URZ, [UR5+0x40], UR6 ;  /* 0x0000400605ff75b2 */ /* 0x0005220008000100 */
[----:B------:R2:W1:Y:S01]  /*05c0*/  SYNCS.EXCH.64 URZ, [UR5+0x8], UR6 ;  /* 0x0000080605ff75b2 */ /* 0x0004620008000100 */
        /* <DEDUP_REMOVED lines=12> */
[----:B------:R2:W1:Y:S02]  /*0690*/  SYNCS.EXCH.64 URZ, [UR5+0x78], UR6 ;  /* 0x0000780605ff75b2 */ /* 0x0004640008000100 */
[----:B--2---:R-:W-:Y:S01]  /*06a0*/  NOP ;  /* 0x0000000000007918 */ /* 0x004fe20000000000 */
.L_x_9:
[----:B------:R-:W2:Y:S01]  /*06b0*/  SHFL.IDX PT, R3, R102, RZ, 0x1f ;  /* 0x00001fff66037589 */ /* 0x000ea200000e0000 */
[----:B------:R-:W-:Y:S01]  /*06c0*/  NOP ;  /* 0x0000000000007918 */ /* 0x000fe20000000000 */
[----:B--2---:R-:W-:-:S13]  /*06d0*/  ISETP.NE.AND P0, PT, R3, 0x1, PT ;  /* 0x000000010300780c */ /* 0x004fda0003f05270 */
[----:B------:R-:W-:Y:S05]  /*06e0*/  @P0 BRA `(.L_x_10) ;  /* 0x0000000000500947 */ /* 0x000fea0003800000 */
[----:B------:R-:W2:Y:S01]  /*06f0*/  S2UR UR6, SR_CgaCtaId ;  /* 0x00000000000679c3 */ /* 0x000ea20000008800 */
[----:B------:R-:W-:Y:S01]  /*0700*/  UMOV UR7, 0x400 ;  /* 0x0000040000077882 */ /* 0x000fe20000000000 */
[----:B------:R-:W-:Y:S01]  /*0710*/  UMOV UR5, 0x20 ;  /* 0x0000002000057882 */ /* 0x000fe20000000000 */
[----:B------:R-:W-:Y:S01]  /*0720*/  UMOV UR4, 0x80 ;  /* 0x0000008000047882 */ /* 0x000fe20000000000 */
[----:B------:R-:W-:-:S04]  /*0730*/  UIADD3 UR10, UPT, UPT, -UR5, 0x100000, URZ ;  /* 0x00100000050a7890 */ /* 0x000fc8000fffe1ff */
[----:B------:R-:W-:Y:S02]  /*0740*/  USHF.L.U32 UR11, UR10, 0xb, URZ ;  /* 0x0000000b0a0b7899 */ /* 0x000fe400080006ff */
[----:B------:R-:W-:Y:S02]  /*0750*/  USHF.L.U32 UR10, UR10, 0x1, URZ ;  /* 0x000000010a0a7899 */ /* 0x000fe400080006ff */
[----:B------:R-:W-:-:S04]  /*0760*/  UIADD3 UR4, UPT, UPT, -UR4, 0x100000, URZ ;  /* 0x0010000004047890 */ /* 0x000fc8000fffe1ff */
[----:B------:R-:W-:Y:S02]  /*0770*/  USHF.L.U32 UR5, UR4, 0xb, URZ ;  /* 0x0000000b04057899 */ /* 0x000fe400080006ff */
[----:B------:R-:W-:Y:S01]  /*0780*/  USHF.L.U32 UR4, UR4, 0x1, URZ ;  /* 0x0000000104047899 */ /* 0x000fe200080006ff */
[----:B------:R-:W-:Y:S01]  /*0790*/  ELECT P0, URZ, PT ;  /* 0x0000000000ff782f */ /* 0x000fe20003800000 */
[----:B--2---:R-:W-:Y:S01]  /*07a0*/  ULEA UR6, UR6, UR7, 0x18 ;  /* 0x0000000706067291 */ /* 0x004fe2000f8ec0ff */
[----:B------:R-:W2:Y:S11]  /*07b0*/  FENCE.VIEW.ASYNC.S ;  /* 0x00000000000073c6 */ /* 0x000eb60000000000 */
[----:B--2---:R2:W1:Y:S01]  /*07c0*/  SYNCS.EXCH.64 URZ, [UR6+0x80], UR10 ;  /* 0x0000800a06ff75b2 */ /* 0x0044620008000100 */
[----:B------:R2:W1:Y:S01]  /*07d0*/  SYNCS.EXCH.64 URZ, [UR6+0x98], UR4 ;  /* 0x0000980406ff75b2 */ /* 0x0004620008000100 */
[----:B------:R2:W1:Y:S01]  /*07e0*/  SYNCS.EXCH.64 URZ, [UR6+0x88], UR10 ;  /* 0x0000880a06ff75b2 */ /* 0x0004620008000100 */
[----:B------:R2:W1:Y:S01]  /*07f0*/  SYNCS.EXCH.64 URZ, [UR6+0xa0], UR4 ;  /* 0x0000a00406ff75b2 */ /* 0x0004620008000100 */
[----:B------:R2:W1:Y:S01]  /*0800*/  SYNCS.EXCH.64 URZ, [UR6+0x90], UR10 ;  /* 0x0000900a06ff75b2 */ /* 0x0004620008000100 */
[----:B------:R2:W1:Y:S01]  /*0810*/  SYNCS.EXCH.64 URZ, [UR6+0xa8], UR4 ;  /* 0x0000a80406ff75b2 */ /* 0x0004620008000100 */
[----:B------:R-:W-:Y:S01]  /*0820*/  NOP ;  /* 0x0000000000007918 */ /* 0x000fe20000000000 */
.L_x_10:
[----:B------:R-:W3:Y:S01]  /*0830*/  SHFL.IDX PT, R3, R102, RZ, 0x1f ;  /* 0x00001fff66037589 */ /* 0x000ee200000e0000 */
[----:B------:R-:W-:Y:S01]  /*0840*/  NOP ;  /* 0x0000000000007918 */ /* 0x000fe20000000000 */
[----:B---3--:R-:W-:-:S13]  /*0850*/  ISETP.NE.AND P0, PT, R3, 0x3, PT ;  /* 0x000000030300780c */ /* 0x008fda0003f05270 */
[----:B------:R-:W-:Y:S05]  /*0860*/  @P0 BRA `(.L_x_11) ;  /* 0x0000000000300947 */ /* 0x000fea0003800000 */
[----:B--2---:R-:W2:Y:S01]  /*0870*/  S2UR UR5, SR_CgaCtaId ;  /* 0x00000000000579c3 */ /* 0x004ea20000008800 */
        /* <DEDUP_REMOVED lines=8> */
[----:B--2---:R3:W2:Y:S01]  /*0900*/  SYNCS.EXCH.64 URZ, [UR5+0xb0], UR6 ;  /* 0x0000b00605ff75b2 */ /* 0x0046a20008000100 */
[----:B------:R3:W1:Y:S02]  /*0910*/  SYNCS.EXCH.64 URZ, [UR5+0xb8], UR6 ;  /* 0x0000b80605ff75b2 */ /* 0x0006640008000100 */
[----:B---3--:R-:W-:Y:S01]  /*0920*/  NOP ;  /* 0x0000000000007918 */ /* 0x008fe20000000000 */
.L_x_11:
[----:B------:R-:W3:Y:S01]  /*0930*/  SHFL.IDX PT, R3, R102, RZ, 0x1f ;  /* 0x00001fff66037589 */ /* 0x000ee200000e0000 */
[----:B------:R-:W-:Y:S01]  /*0940*/  NOP ;  /* 0x0000000000007918 */ /* 0x000fe20000000000 */
[----:B---3--:R-:W-:-:S13]  /*0950*/  ISETP.NE.AND P0, PT, R3, 0x4, PT ;  /* 0x000000040300780c */ /* 0x008fda0003f05270 */
[----:B------:R-:W-:Y:S05]  /*0960*/  @P0 BRA `(.L_x_12) ;  /* 0x00000000004c0947 */ /* 0x000fea0003800000 */
[----:B--2---:R-:W2:Y:S01]  /*0970*/  S2UR UR5, SR_CgaCtaId ;  /* 0x00000000000579c3 */ /* 0x004ea20000008800 */
[----:B------:R-:W-:Y:S01]  /*0980*/  UMOV UR7, 0x100 ;  /* 0x0000010000077882 */ /* 0x000fe20000000000 */
[----:B------:R-:W-:Y:S01]  /*0990*/  UMOV UR6, 0x400 ;  /* 0x0000040000067882 */ /* 0x000fe20000000000 */
[----:B------:R-:W-:Y:S01]  /*09a0*/  USEL UR7, UR7, 0xe0, UP1 ;  /* 0x000000e007077887 */ /* 0x000fe20008800000 */
[----:B------:R-:W-:Y:S01]  /*09b0*/  UMOV UR4, 0x1 ;  /* 0x0000000100047882 */ /* 0x000fe20000000000 */
[----:B------:R-:W-:Y:S01]  /*09c0*/  ELECT P0, URZ, PT ;  /* 0x0000000000ff782f */ /* 0x000fe20003800000 */
[----:B------:R-:W-:-:S04]  /*09d0*/  UIADD3 UR10, UPT, UPT, -UR4, 0x100000, URZ ;  /* 0x00100000040a7890 */ /* 0x000fc8000fffe1ff */
[----:B------:R-:W-:Y:S02]  /*09e0*/  USHF.L.U32 UR11, UR10, 0xb, URZ ;  /* 0x0000000b0a0b7899 */ /* 0x000fe400080006ff */
[----:B------:R-:W-:Y:S02]  /*09f0*/  USHF.L.U32 UR10, UR10, 0x1, URZ ;  /* 0x000000010a0a7899 */ /* 0x000fe400080006ff */
[----:B--2---:R-:W-:Y:S02]  /*0a00*/  ULEA UR5, UR5, UR6, 0x18 ;  /* 0x0000000605057291 */ /* 0x004fe4000f8ec0ff */
[----:B------:R-:W-:-:S04]  /*0a10*/  UIADD3 UR6, UPT, UPT, -UR7, 0x100000, URZ ;  /* 0x0010000007067890 */ /* 0x000fc8000fffe1ff */
[----:B------:R-:W-:Y:S02]  /*0a20*/  USHF.L.U32 UR7, UR6, 0xb, URZ ;  /* 0x0000000b06077899 */ /* 0x000fe400080006ff */
[----:B------:R-:W-:Y:S01]  /*0a30*/  USHF.L.U32 UR6, UR6, 0x1, URZ ;  /* 0x0000000106067899 */ /* 0x000fe200080006ff */
[----:B------:R-:W2:Y:S03]  /*0a40*/  FENCE.VIEW.ASYNC.S ;  /* 0x00000000000073c6 */ /* 0x000ea60000000000 */
[----:B--2---:R3:W2:Y:S08]  /*0a50*/  SYNCS.EXCH.64 URZ, [UR5+0xc0], UR10 ;  /* 0x0000c00a05ff75b2 */ /* 0x0046b00008000100 */
[----:B------:R3:W1:Y:S01]  /*0a60*/  SYNCS.EXCH.64 URZ, [UR5+0xd0], UR6 ;  /* 0x0000d00605ff75b2 */ /* 0x0006620008000100 */
[----:B------:R3:W1:Y:S01]  /*0a70*/  SYNCS.EXCH.64 URZ, [UR5+0xc8], UR10 ;  /* 0x0000c80a05ff75b2 */ /* 0x0006620008000100 */
[----:B------:R3:W1:Y:S02]  /*0a80*/  SYNCS.EXCH.64 URZ, [UR5+0xd8], UR6 ;  /* 0x0000d80605ff75b2 */ /* 0x0006640008000100 */
[----:B---3--:R-:W-:Y:S01]  /*0a90*/  NOP ;  /* 0x0000000000007918 */ /* 0x008fe20000000000 */
.L_x_12:
[----:B------:R-:W3:Y:S01]  /*0aa0*/  SHFL.IDX PT, R3, R102, RZ, 0x1f ;  /* 0x00001fff66037589 */ /* 0x000ee200000e0000 */
[----:B------:R-:W-:Y:S01]  /*0ab0*/  NOP ;  /* 0x0000000000007918 */ /* 0x000fe20000000000 */
[----:B---3--:R-:W-:-:S13]  /*0ac0*/  ISETP.NE.AND P0, PT, R3, 0x5, PT ;  /* 0x000000050300780c */ /* 0x008fda0003f05270 */
[----:B------:R-:W-:Y:S05]  /*0ad0*/  @P0 BRA `(.L_x_13) ;  /* 0x0000000000580947 */ /* 0x000fea0003800000 */
[----:B--2---:R-:W2:Y:S01]  /*0ae0*/  S2UR UR6, SR_CgaCtaId ;  /* 0x00000000000679c3 */ /* 0x004ea20000008800 */
        /* <DEDUP_REMOVED lines=12> */
[----:B--2---:R3:W2:Y:S01]  /*0bb0*/  SYNCS.EXCH.64 URZ, [UR6+0xe0], UR10 ;  /* 0x0000e00a06ff75b2 */ /* 0x0046a20008000100 */
[----:B------:R3:W1:Y:S01]  /*0bc0*/  SYNCS.EXCH.64 URZ, [UR6+0x100], UR4 ;  /* 0x0001000406ff75b2 */ /* 0x0006620008000100 */
[----:B------:R3:W1:Y:S01]  /*0bd0*/  SYNCS.EXCH.64 URZ, [UR6+0xe8], UR10 ;  /* 0x0000e80a06ff75b2 */ /* 0x0006620008000100 */
[----:B------:R3:W1:Y:S01]  /*0be0*/  SYNCS.EXCH.64 URZ, [UR6+0x108], UR4 ;  /* 0x0001080406ff75b2 */ /* 0x0006620008000100 */
[----:B------:R3:W1:Y:S01]  /*0bf0*/  SYNCS.EXCH.64 URZ, [UR6+0xf0], UR10 ;  /* 0x0000f00a06ff75b2 */ /* 0x0006620008000100 */
[----:B------:R3:W1:Y:S01]  /*0c00*/  SYNCS.EXCH.64 URZ, [UR6+0x110], UR4 ;  /* 0x0001100406ff75b2 */ /* 0x0006620008000100 */
[----:B------:R3:W1:Y:S01]  /*0c10*/  SYNCS.EXCH.64 URZ, [UR6+0xf8], UR10 ;  /* 0x0000f80a06ff75b2 */ /* 0x0006620008000100 */
[----:B------:R3:W1:Y:S02]  /*0c20*/  SYNCS.EXCH.64 URZ, [UR6+0x118], UR4 ;  /* 0x0001180406ff75b2 */ /* 0x0006640008000100 */
[----:B---3--:R-:W-:Y:S01]  /*0c30*/  NOP ;  /* 0x0000000000007918 */ /* 0x008fe20000000000 */
.L_x_13:
        /* <DEDUP_REMOVED lines=14> */
[----:B------:R3:W1:Y:S01]  /*0d20*/  SYNCS.EXCH.64 URZ, [UR5+0x130], UR6 ;  /* 0x0001300605ff75b2 */ /* 0x0006620008000100 */
[----:B------:R3:W1:Y:S01]  /*0d30*/  SYNCS.EXCH.64 URZ, [UR5+0x128], UR6 ;  /* 0x0001280605ff75b2 */ /* 0x0006620008000100 */
[----:B------:R3:W1:Y:S02]  /*0d40*/  SYNCS.EXCH.64 URZ, [UR5+0x138], UR6 ;  /* 0x0001380605ff75b2 */ /* 0x0006640008000100 */
[----:B---3--:R-:W-:Y:S01]  /*0d50*/  NOP ;  /* 0x0000000000007918 */ /* 0x008fe20000000000 */
.L_x_14:
[----:B--2---:R-:W2:Y:S01]  /*0d60*/  S2UR UR5, SR_CTAID.X ;  /* 0x00000000000579c3 */ /* 0x004ea20000002500 */
[----:B------:R-:W-:-:S05]  /*0d70*/  CS2R.32 R97, SR_CgaSize ;  /* 0x0000000000617805 */ /* 0x000fca0000008a00 */
[----:B------:R-:W-:-:S05]  /*0d80*/  IMAD R97, R97, -0xa0, RZ ;  /* 0xffffff6061617824 */ /* 0x000fca00078e02ff */
[----:B------:R-:W-:-:S14]  /*0d90*/  R2UR UR7, R97 ;  /* 0x00000000610772ca */ /* 0x000fdc00000e0000 */
[----:B------:R-:W3:Y:S01]  /*0da0*/  LDCU UR7, c[0x0][UR7+0x2b0] ;  /* 0x00005600070777ac */ /* 0x000ee20008000800 */
[----:B------:R-:W-:Y:S01]  /*0db0*/  NOP ;  /* 0x0000000000007918 */ /* 0x000fe20000000000 */
[----:B------:R-:W-:-:S05]  /*0dc0*/  CS2R.32 R97, SR_CgaSize ;  /* 0x0000000000617805 */ /* 0x000fca0000008a00 */
[----:B------:R-:W-:-:S05]  /*0dd0*/  IMAD R97, R97, -0xa0, RZ ;  /* 0xffffff6061617824 */ /* 0x000fca00078e02ff */
[----:B------:R-:W-:-:S14]  /*0de0*/  R2UR UR6, R97 ;  /* 0x00000000610672ca */ /* 0x000fdc00000e0000 */
[----:B------:R-:W4:Y:S01]  /*0df0*/  LDCU UR6, c[0x0][UR6+0x2b4] ;  /* 0x00005680060677ac */ /* 0x000f220008000800 */
[----:B------:R-:W1:Y:S08]  /*0e00*/  S2UR UR4, SR_CTAID.Y ;  /* 0x00000000000479c3 */ /* 0x000e700000002600 */
[----:B------:R-:W4:Y:S01]  /*0e10*/  LDC R13, c[0x0][0xb24] ;  /* 0x0002c900ff0d7b82 */ /* 0x000f220000000800 */
[----:B--2---:R-:W-:-:S02]  /*0e20*/  I2FP.F32.U32 R97, UR5 ;  /* 0x0000000500617c45 */ /* 0x004fc40008201000 */
[----:B------:R-:W-:-:S05]  /*0e30*/  CS2R.32 R4, SR_CgaSize ;  /* 0x0000000000047805 */ /* 0x000fca0000008a00 */
[----:B------:R-:W-:-:S06]  /*0e40*/  IMAD R4, R4, -0xa0, RZ ;  /* 0xffffff6004047824 */ /* 0x000fcc00078e02ff */
[----:B------:R-:W2:Y:S01]  /*0e50*/  LDC R4, c[0x0][R4+0x2a0] ;  /* 0x0000a80004047b82 */ /* 0x000ea20000000800 */
[----:B---3--:R-:W-:Y:S01]  /*0e60*/  FMUL R97, R97, UR7 ;  /* 0x0000000761617c20 */ /* 0x008fe20008400000 */
[----:B-1----:R-:W-:Y:S02]  /*0e70*/  I2FP.F32.U32 R96, UR4 ;  /* 0x0000000400607c45 */ /* 0x002fe40008201000 */
[----:B------:R-:W-:-:S05]  /*0e80*/  CS2R.32 R3, SR_CgaSize ;  /* 0x0000000000037805 */ /* 0x000fca0000008a00 */
[----:B------:R-:W-:-:S06]  /*0e90*/  IMAD R3, R3, -0xa0, RZ ;  /* 0xffffff6003037824 */ /* 0x000fcc00078e02ff */
[----:B------:R-:W1:Y:S01]  /*0ea0*/  LDC R3, c[0x0][R3+0x2a4] ;  /* 0x0000a90003037b82 */ /* 0x000e620000000800 */
[----:B------:R-:W3:Y:S01]  /*0eb0*/  F2I.U32.TRUNC.NTZ R97, R97 ;  /* 0x0000006100617305 */ /* 0x000ee2000020f000 */
[----:B----4-:R-:W-:-:S06]  /*0ec0*/  FMUL R96, R96, UR6 ;  /* 0x0000000660607c20 */ /* 0x010fcc0008400000 */
[----:B------:R-:W-:Y:S01]  /*0ed0*/  BAR.SYNC.DEFER_BLOCKING 0x0 ;  /* 0x0000000000007b1d */ /* 0x000fe20000010000 */
[----:B------:R-:W-:-:S05]  /*0ee0*/  ISETP.GE.AND P0, PT, R13, 0x1, PT ;  /* 0x000000010d00780c */ /* 0x000fca0003f06270 */
[----:B------:R-:W4:Y:S02]  /*0ef0*/  F2I.U32.TRUNC.NTZ R96, R96 ;  /* 0x0000006000607305 */ /* 0x000f24000020f000 */
[----:B------:R-:W1:Y:S01]  /*0f00*/  S2UR UR36, SR_CTAID.Z ;  /* 0x00000000002479c3 */ /* 0x000e620000002700 */
[----:B---3--:R-:W-:-:S05]  /*0f10*/  IADD3 R97, PT, PT, -R97, RZ, RZ ;  /* 0x000000ff61617210 */ /* 0x008fca0007ffe1ff */
[----:B--2---:R-:W-:Y:S01]  /*0f20*/  IMAD R97, R4, R97, UR5 ;  /* 0x0000000504617e24 */ /* 0x004fe2000f8e0261 */
[----:B------:R-:W-:Y:S02]  /*0f30*/  MOV R4, UR5 ;  /* 0x0000000500047c02 */ /* 0x000fe40008000f00 */
[----:B----4-:R-:W-:-:S05]  /*0f40*/  IADD3 R96, PT, PT, -R96, RZ, RZ ;  /* 0x000000ff60607210 */ /* 0x010fca0007ffe1ff */
[----:B-1----:R-:W-:Y:S01]  /*0f50*/  IMAD R96, R3, R96, UR4 ;  /* 0x0000000403607e24 */ /* 0x002fe2000f8e0260 */
[----:B------:R-:W-:Y:S01]  /*0f60*/  MOV R3, UR4 ;  /* 0x0000000400037c02 */ /* 0x000fe20008000f00 */
[----:B------:R-:W-:Y:S06]  /*0f70*/  @!P0 BRA `(.L_x_15) ;  /* 0x0000000000b88947 */ /* 0x000fec0003800000 */
[----:B------:R-:W1:Y:S01]  /*0f80*/  LDC.64 R8, c[0x0][0xb18] ;  /* 0x0002c600ff087b82 */ /* 0x000e620000000a00 */
[----:B------:R-:W-:-:S07]  /*0f90*/  ISETP.NE.AND P0, PT, R13, 0x1, PT ;  /* 0x000000010d00780c */ /* 0x000fce0003f05270 */
[----:B------:R-:W2:Y:S08]  /*0fa0*/  LDC R12, c[0x0][0xb0c] ;  /* 0x0002c300ff0c7b82 */ /* 0x000eb00000000800 */
[----:B------:R-:W3:Y:S08]  /*0fb0*/  LDC R15, c[0x0][0x370] ;  /* 0x0000dc00ff0f7b82 */ /* 0x000ef00000000800 */
[----:B------:R-:W4:Y:S01]  /*0fc0*/  LDC R14, c[0x0][0x374] ;  /* 0x0000dd00ff0e7b82 */ /* 0x000f220000000800 */
[----:B-1----:R-:W-:-:S07]  /*0fd0*/  ISETP.NE.AND P1, PT, R8, 0x1, PT ;  /* 0x000000010800780c */ /* 0x002fce0003f25270 */
[----:B------:R-:W3:Y:S01]  /*0fe0*/  LDC.64 R10, c[0x0][0xb10] ;  /* 0x0002c400ff0a7b82 */ /* 0x000ee20000000a00 */
[----:B--2---:R-:W-:-:S07]  /*0ff0*/  ISETP.NE.AND P2, PT, R12, 0x1, PT ;  /* 0x000000010c00780c */ /* 0x004fce0003f45270 */
[----:B------:R-:W1:Y:S08]  /*1000*/  LDC R5, c[0x0][0xb20] ;  /* 0x0002c800ff057b82 */ /* 0x000e700000000800 */
[----:B------:R-:W2:Y:S01]  /*1010*/  LDC.64 R6, c[0x0][0xb28] ;  /* 0x0002ca00ff067b82 */ /* 0x000ea20000000a00 */
[----:B----4-:R-:W-:-:S04]  /*1020*/  IMAD.HI.U32 R16, R14, R9, RZ ;  /* 0x000000090e107227 */ /* 0x010fc800078e00ff */
[----:B------:R-:W-:-:S04]  /*1030*/  IMAD.HI.U32 R9, R3, R9, RZ ;  /* 0x0000000903097227 */ /* 0x000fc800078e00ff */
[----:B---3--:R-:W-:-:S05]  /*1040*/  IMAD.HI.U32 R17, R15, R10, RZ ;  /* 0x0000000a0f117227 */ /* 0x008fca00078e00ff */
[----:B------:R-:W-:Y:S01]  /*1050*/  @P2 SHF.R.U32.HI R15, RZ, R11, R17 ;  /* 0x0000000bff0f2219 */ /* 0x000fe20000011611 */
[----:B------:R-:W-:Y:S01]  /*1060*/  IMAD.HI.U32 R17, R4, R10, RZ ;  /* 0x0000000a04117227 */ /* 0x000fe200078e00ff */
[-C--:B-1----:R-:W-:Y:S02]  /*1070*/  @P1 SHF.R.U32.HI R14, RZ, R5.reuse, R16 ;  /* 0x00000005ff0e1219 */ /* 0x082fe40000011610 */
[----:B------:R-:W-:Y:S02]  /*1080*/  SHF.R.U32.HI R9, RZ, R5, R9 ;  /* 0x00000005ff097219 */ /* 0x000fe40000011609 */
[----:B------:R-:W-:Y:S02]  /*1090*/  SHF.R.U32.HI R17, RZ, R11, R17 ;  /* 0x0000000bff117219 */ /* 0x000fe40000011611 */
[----:B------:R-:W-:Y:S01]  /*10a0*/  SEL R9, R3, R9, !P1 ;  /* 0x0000000903097207 */ /* 0x000fe20004800000 */
[----:B--2---:R-:W-:Y:S01]  /*10b0*/  IMAD.HI.U32 R16, R14, R6, RZ ;  /* 0x000000060e107227 */ /* 0x004fe200078e00ff */
[----:B------:R-:W-:-:S03]  /*10c0*/  SEL R17, R4, R17, !P2 ;  /* 0x0000001104117207 */ /* 0x000fc60005000000 */
[----:B------:R-:W-:Y:S01]  /*10d0*/  IMAD.HI.U32 R10, R15, R6, RZ ;  /* 0x000000060f0a7227 */ /* 0x000fe200078e00ff */
[----:B------:R-:W-:-:S04]  /*10e0*/  @P0 SHF.R.U32.HI R14, RZ, R7, R16 ;  /* 0x00000007ff0e0219 */ /* 0x000fc80000011610 */
[----:B------:R-:W-:Y:S01]  /*10f0*/  @P0 SHF.R.U32.HI R15, RZ, R7, R10 ;  /* 0x00000007ff0f0219 */ /* 0x000fe2000001160a */
[----:B------:R-:W-:-:S04]  /*1100*/  IMAD R14, R14, R13, RZ ;  /* 0x0000000d0e0e7224 */ /* 0x000fc800078e02ff */
[----:B------:R-:W-:Y:S01]  /*1110*/  IMAD R5, R15, R13, RZ ;  /* 0x0000000d0f057224 */ /* 0x000fe200078e02ff */
[----:B------:R-:W-:-:S04]  /*1120*/  ISETP.GE.AND P1, PT, R9, R14, PT ;  /* 0x0000000e0900720c */ /* 0x000fc80003f26270 */
[----:B------:R-:W-:Y:S01]  /*1130*/  ISETP.GE.OR P1, PT, R17, R5, P1 ;  /* 0x000000051100720c */ /* 0x000fe20000f26670 */
[----:B------:R-:W-:-:S05]  /*1140*/  IMAD.HI.U32 R5, R9, R6, RZ ;  /* 0x0000000609057227 */ /* 0x000fca00078e00ff */
[----:B------:R-:W-:-:S04]  /*1150*/  SHF.R.U32.HI R5, RZ, R7, R5 ;  /* 0x00000007ff057219 */ /* 0x000fc80000011605 */
[----:B------:R-:W-:-:S03]  /*1160*/  SEL R5, R9, R5, !P0 ;  /* 0x0000000509057207 */ /* 0x000fc60004000000 */
[----:B------:R-:W-:Y:S01]  /*1170*/  @!P1 IMAD.HI.U32 R10, R17, R6, RZ ;  /* 0x00000006110a9227 */ /* 0x000fe200078e00ff */
[----:B------:R-:W-:-:S04]  /*1180*/  IADD3 R6, PT, PT, -R5, RZ, RZ ;  /* 0x000000ff05067210 */ /* 0x000fc80007ffe1ff */
[----:B------:R-:W-:Y:S01]  /*1190*/  @!P1 SHF.R.U32.HI R7, RZ, R7, R10 ;  /* 0x00000007ff079219 */ /* 0x000fe2000001160a */
[----:B------:R-:W-:Y:S01]  /*11a0*/  IMAD R6, R13, R6, R9 ;  /* 0x000000060d067224 */ /* 0x000fe200078e0209 */
[----:B------:R-:W-:Y:S02]  /*11b0*/  IADD3 R10, PT, PT, -R9, RZ, RZ ;  /* 0x000000ff090a7210 */ /* 0x000fe40007ffe1ff */
[----:B------:R-:W-:-:S03]  /*11c0*/  @!P1 SEL R7, R17, R7, !P0 ;  /* 0x0000000711079207 */ /* 0x000fc60004000000 */
[----:B------:R-:W-:Y:S02]  /*11d0*/  IMAD R3, R8, R10, R3 ;  /* 0x0000000a08037224 */ /* 0x000fe400078e0203 */
[--C-:B------:R-:W-:Y:S02]  /*11e0*/  @!P1 IMAD.IADD R5, R5, 0x1, -R7.reuse ;  /* 0x0000000105059824 */ /* 0x100fe400078e0a07 */
[----:B------:R-:W-:Y:S01]  /*11f0*/  @!P1 IMAD R7, R6, R15, R7 ;  /* 0x0000000f06079224 */ /* 0x000fe200078e0207 */
[----:B------:R-:W-:Y:S01]  /*1200*/  IADD3 R6, PT, PT, -R17, RZ, RZ ;  /* 0x000000ff11067210 */ /* 0x000fe20007ffe1ff */
[----:B------:R-:W-:Y:S02]  /*1210*/  @!P1 IMAD R9, R5, R13, R17 ;  /* 0x0000000d05099224 */ /* 0x000fe400078e0211 */
[----:B------:R-:W-:Y:S02]  /*1220*/  @!P1 IMAD.MOV.U32 R17, RZ, RZ, R7 ;  /* 0x000000ffff119224 */ /* 0x000fe400078e0007 */
[----:B------:R-:W-:-:S02]  /*1230*/  IMAD R4, R12, R6, R4 ;  /* 0x000000060c047224 */ /* 0x000fc400078e0204 */
[----:B------:R-:W-:Y:S02]  /*1240*/  IMAD R3, R9, R8, R3 ;  /* 0x0000000809037224 */ /* 0x000fe400078e0203 */
[----:B------:R-:W-:Y:S02]  /*1250*/  IMAD R4, R17, R12, R4 ;  /* 0x0000000c11047224 */ /* 0x000fe400078e0204 */
.L_x_15:
[----:B------:R-:W1:Y:S01]  /*1260*/  LDCU UR4, c[0x0][0xb30] ;  /* 0x00016600ff0477ac */ /* 0x000e620008000800 */
[----:B------:R-:W2:Y:S08]  /*1270*/  S2UR UR46, SR_CgaCtaId ;  /* 0x00000000002e79c3 */ /* 0x000eb00000008800 */
[----:B------:R-:W3:Y:S01]  /*1280*/  LDC R40, c[0x0][0xb24] ;  /* 0x0002c900ff287b82 */ /* 0x000ee20000000800 */
[----:B-1----:R-:W-:-:S09]  /*1290*/  UISETP.NE.AND UP0, UPT, UR4, 0x1, UPT ;  /* 0x000000010400788c */ /* 0x002fd2000bf05270 */
[----:B--2---:R-:W-:Y:S05]  /*12a0*/  BRA.U UP0, `(.L_x_16) ;  /* 0x0000000100407547 */ /* 0x004fea000b800000 */
[----:B------:R-:W1:Y:S08]  /*12b0*/  LDC.64 R8, c[0x0][0xb10] ;  /* 0x0002c400ff087b82 */ /* 0x000e700000000a00 */
[----:B------:R-:W2:Y:S08]  /*12c0*/  LDC.64 R6, c[0x0][0xb18] ;  /* 0x0002c600ff067b82 */ /* 0x000eb00000000a00 */
[----:B------:R-:W4:Y:S08]  /*12d0*/  LDC R5, c[0x0][0xb20] ;  /* 0x0002c800ff057b82 */ /* 0x000f300000000800 */
[----:B------:R-:W3:Y:S01]  /*12e0*/  LDC R10, c[0x0][0xb0c] ;  /* 0x0002c300ff0a7b82 */ /* 0x000ee20000000800 */
[----:B-1----:R-:W-:-:S05]  /*12f0*/  IMAD.HI.U32 R8, R4, R8, RZ ;  /* 0x0000000804087227 */ /* 0x002fca00078e00ff */
[----:B------:R-:W-:Y:S01]  /*1300*/  SHF.R.U32.HI R8, RZ, R9, R8 ;  /* 0x00000009ff087219 */ /* 0x000fe20000011608 */
[----:B--2---:R-:W-:Y:S01]  /*1310*/  IMAD.HI.U32 R7, R3, R7, RZ ;  /* 0x0000000703077227 */ /* 0x004fe200078e00ff */
[----:B------:R-:W-:-:S04]  /*1320*/  ISETP.NE.AND P0, PT, R6, 0x1, PT ;  /* 0x000000010600780c */ /* 0x000fc80003f05270 */
[----:B----4-:R-:W-:-:S04]  /*1330*/  SHF.R.U32.HI R5, RZ, R5, R7 ;  /* 0x00000005ff057219 */ /* 0x010fc80000011607 */
[----:B------:R-:W-:Y:S02]  /*1340*/  SEL R5, R3, R5, !P0 ;  /* 0x0000000503057207 */ /* 0x000fe40004000000 */
[----:B---3--:R-:W-:-:S04]  /*1350*/  ISETP.NE.AND P1, PT, R10, 0x1, PT ;  /* 0x000000010a00780c */ /* 0x008fc80003f25270 */
[----:B------:R-:W-:-:S05]  /*1360*/  SEL R8, R4, R8, !P1 ;  /* 0x0000000804087207 */ /* 0x000fca0004800000 */
[----:B------:R-:W-:Y:S02]  /*1370*/  IMAD.IADD R7, R5, 0x1, -R8 ;  /* 0x0000000105077824 */ /* 0x000fe400078e0a08 */
[----:B------:R-:W-:Y:S02]  /*1380*/  IMAD.IADD R5, R8, 0x1, -R5 ;  /* 0x0000000108057824 */ /* 0x000fe400078e0a05 */
[----:B------:R-:W-:Y:S02]  /*1390*/  IMAD R4, R7, R10, R4 ;  /* 0x0000000a07047224 */ /* 0x000fe400078e0204 */
[----:B------:R-:W-:Y:S02]  /*13a0*/  IMAD R3, R5, R6, R3 ;  /* 0x0000000605037224 */ /* 0x000fe400078e0203 */
.L_x_16:
[----:B------:R-:W-:Y:S01]  /*13b0*/  BAR.SYNC.DEFER_BLOCKING 0x0 ;  /* 0x0000000000007b1d */ /* 0x000fe20000010000 */
[----:B------:R-:W-:Y:S01]  /*13c0*/  UISETP.NE.AND UP0, UPT, UR8, 0x2, UPT ;  /* 0x000000020800788c */ /* 0x000fe2000bf05270 */
[----:B------:R-:W-:Y:S02]  /*13d0*/  ISETP.NE.OR P5, PT, R2, 0x2, !P5 ;  /* 0x000000020200780c */ /* 0x000fe40006fa5670 */
[----:B------:R-:W-:-:S06]  /*13e0*/  LOP3.LUT R2, R0, 0x1f, RZ, 0xc0, !PT ;  /* 0x0000001f00027812 */ /* 0x000fcc00078ec0ff */
[----:B------:R-:W-:Y:S05]  /*13f0*/  BRA.U UP0, `(.L_x_17) ;  /* 0x0000001100ec7547 */ /* 0x000fea000b800000 */
[----:B------:R-:W1:Y:S01]  /*1400*/  LDCU UR13, c[0x0][0x38c] ;  /* 0x00007180ff0d77ac */ /* 0x000e620008000800 */
[----:B------:R-:W2:Y:S01]  /*1410*/  LDC R8, c[0x0][0x370] ;  /* 0x0000dc00ff087b82 */ /* 0x000ea20000000800 */
[----:B------:R-:W-:Y:S01]  /*1420*/  PLOP3.LUT P1, PT, PT, PT, UP1, 0x80, 0x8 ;  /* 0x000000000008781c */ /* 0x000fe20003f2f018 */
[----:B------:R-:W-:Y:S01]  /*1430*/  IMAD.MOV.U32 R15, RZ, RZ, 0x1 ;  /* 0x00000001ff0f7424 */ /* 0x000fe200078e00ff */
[----:B------:R-:W-:Y:S01]  /*1440*/  ISETP.EQ.OR P4, PT, R2, RZ, P5 ;  /* 0x000000ff0200720c */ /* 0x000fe20002f82670 */
[----:B------:R-:W-:Y:S01]  /*1450*/  IMAD.MOV.U32 R14, RZ, RZ, RZ ;  /* 0x000000ffff0e7224 */ /* 0x000fe200078e00ff */
[----:B------:R-:W-:Y:S02]  /*1460*/  PLOP3.LUT P1, PT, P1, PT, PT, 0x8, 0x80 ;  /* 0x000000000080781c */ /* 0x000fe40000f2e170 */
[----:B------:R-:W-:Y:S01]  /*1470*/  CS2R R12, SRZ ;  /* 0x00000000000c7805 */ /* 0x000fe2000001ff00 */
[----:B------:R-:W-:Y:S01]  /*1480*/  IMAD.MOV.U32 R11, RZ, RZ, 0x1 ;  /* 0x00000001ff0b7424 */ /* 0x000fe200078e00ff */
[----:B------:R-:W4:Y:S01]  /*1490*/  LDC R0, c[0x0][0x374] ;  /* 0x0000dd00ff007b82 */ /* 0x000f220000000800 */
[----:B------:R-:W2:Y:S01]  /*14a0*/  LDCU.64 UR22, c[0x0][0x348] ;  /* 0x00006900ff1677ac */ /* 0x000ea20008000a00 */
[----:B------:R-:W-:Y:S01]  /*14b0*/  UMOV UR6, URZ ;  /* 0x000000ff00067c82 */ /* 0x000fe20008000000 */
[----:B-1----:R-:W-:-:S04]  /*14c0*/  UIADD3 UR5, UPT, UPT, UR13, 0x3f, URZ ;  /* 0x0000003f0d057890 */ /* 0x002fc8000fffe0ff */
[----:B------:R-:W-:-:S04]  /*14d0*/  USHF.R.S32.HI UR4, URZ, 0x1f, UR5 ;  /* 0x0000001fff047899 */ /* 0x000fc80008011405 */
[----:B------:R-:W-:-:S04]  /*14e0*/  ULEA.HI UR4, UR4, UR5, URZ, 0x6 ;  /* 0x0000000504047291 */ /* 0x000fc8000f8f30ff */
[----:B------:R-:W-:Y:S02]  /*14f0*/  USHF.R.S32.HI UR15, URZ, 0x6, UR4 ;  /* 0x00000006ff0f7899 */ /* 0x000fe40008011404 */
[----:B------:R-:W-:Y:S02]  /*1500*/  UIADD3 UR4, UPT, UPT, UR13, -0x1, URZ ;  /* 0xffffffff0d047890 */ /* 0x000fe4000fffe0ff */
[----:B------:R-:W-:Y:S02]  /*1510*/  UISETP.LT.U32.AND UP0, UPT, UR15, 0x8, UPT ;  /* 0x000000080f00788c */ /* 0x000fe4000bf01070 */
[----:B------:R-:W-:Y:S02]  /*1520*/  UISETP.GE.U32.AND UP2, UPT, UR4, -0x7f, UPT ;  /* 0xffffff810400788c */ /* 0x000fe4000bf46070 */
[----:B------:R-:W-:Y:S02]  /*1530*/  USEL UR14, UR15, 0x8, UP0 ;  /* 0x000000080f0e7887 */ /* 0x000fe40008000000 */
[----:B------:R-:W-:-:S02]  /*1540*/  UIADD3 UR13, UPT, UPT, UR13, 0x7e, URZ ;  /* 0x0000007e0d0d7890 */ /* 0x000fc4000fffe0ff */
[----:B------:R-:W-:Y:S02]  /*1550*/  UIADD3 UR5, UPT, UPT, UR14, -0x1, URZ ;  /* 0xffffffff0e057890 */ /* 0x000fe4000fffe0ff */
[----:B------:R-:W-:-:S03]  /*1560*/  UIADD3 UR7, UPT, UPT, UR15, -UR14, URZ ;  /* 0x8000000e0f077290 */ /* 0x000fc6000fffe0ff */
[----:B------:R-:W-:-:S04]  /*1570*/  @UP2 UIADD3 UR5, UPT, UPT, UR14, URZ, URZ ;  /* 0x000000ff0e052290 */ /* 0x000fc8000fffe0ff */
[----:B--2---:R-:W-:-:S12]  /*1580*/  UIADD3 UR5, UPT, UPT, UR5, 0x1, URZ ;  /* 0x0000000105057890 */ /* 0x004fd8000fffe0ff */
.L_x_35:
[----:B------:R-:W-:Y:S01]  /*1590*/  UISETP.NE.AND UP0, UPT, UR46, URZ, UPT ;  /* 0x000000ff2e00728c */ /* 0x000fe2000bf05270 */
[----:B------:R-:W1:Y:S08]  /*15a0*/  S2UR UR46, SR_CgaCtaId ;  /* 0x00000000002e79c3 */ /* 0x000e700000008800 */
[----:B------:R-:W-:Y:S05]  /*15b0*/  BRA.U UP0, `(.L_x_18) ;  /* 0x0000000100347547 */ /* 0x000fea000b800000 */
[----:B------:R-:W2:Y:S01]  /*15c0*/  S2R R2, SR_CgaCtaId ;  /* 0x0000000000027919 */ /* 0x000ea20000008800 */
[----:B------:R-:W-:-:S04]  /*15d0*/  MOV R5, 0x400 ;  /* 0x0000040000057802 */ /* 0x000fc80000000f00 */
[----:B--2---:R-:W-:Y:S02]  /*15e0*/  LEA R2, R2, R5, 0x18 ;  /* 0x0000000502027211 */ /* 0x004fe400078ec0ff */
[----:B------:R-:W-:-:S03]  /*15f0*/  SHF.L.U32 R5, R11, 0x1f, RZ ;  /* 0x0000001f0b057819 */ /* 0x000fc600000006ff */
[----:B------:R-:W-:-:S04]  /*1600*/  IMAD R2, R12, 0x8, R2 ;  /* 0x000000080c027824 */ /* 0x000fc800078e0202 */
[----:B------:R-:W2:Y:S02]  /*1610*/  SYNCS.PHASECHK.TRANS64.TRYWAIT P0, [R2+URZ+0x130], R5 ;  /* 0x00013005020075a7 */ /* 0x000ea400080011ff */
[----:B--2---:R-:W-:Y:S05]  /*1620*/  @!P0 BRA `(.L_x_19) ;  /* 0x0000006000b08947 */ /* 0x004fea0003800000 */
.L_x_120:
[----:B------:R-:W-:Y:S01]  /*1630*/  VIADD R12, R12, 0x1 ;  /* 0x000000010c0c7836 */ /* 0x000fe20000000000 */
[----:B------:R2:W-:Y:S04]  /*1640*/  SYNCS.ARRIVE.TRANS64.A1T0 RZ, [R2+URZ+0x120], RZ ;  /* 0x000120ff02ff79a7 */ /* 0x0005e800081000ff */
[----:B------:R-:W-:-:S04]  /*1650*/  ISETP.NE.AND P0, PT, R12, 0x2, PT ;  /* 0x000000020c00780c */ /* 0x000fc80003f05270 */
[----:B------:R-:W-:Y:S02]  /*1660*/  SEL R12, R12, RZ, P0 ;  /* 0x000000ff0c0c7207 */ /* 0x000fe40000000000 */
[----:B--2---:R-:W-:-:S04]  /*1670*/  SEL R2, RZ, 0x1, P0 ;  /* 0x00000001ff027807 */ /* 0x004fc80000000000 */
[----:B------:R-:W-:-:S07]  /*1680*/  LOP3.LUT R11, R11, R2, RZ, 0x3c, !PT ;  /* 0x000000020b0b7212 */ /* 0x000fce00078e3cff */
.L_x_18:
[----:B------:R-:W-:Y:S01]  /*1690*/  UMOV UR4, 0x400 ;  /* 0x0000040000047882 */ /* 0x000fe20000000000 */
[----:B------:R-:W-:Y:S01]  /*16a0*/  SHF.L.U32 R2, R15, 0x1f, RZ ;  /* 0x0000001f0f027819 */ /* 0x000fe200000006ff */
[----:B-1----:R-:W-:Y:S01]  /*16b0*/  ULEA UR4, UR46, UR4, 0x18 ;  /* 0x000000042e047291 */ /* 0x002fe2000f8ec0ff */
[----:B------:R-:W-:Y:S01]  /*16c0*/  R2UR UR35, R4 ;  /* 0x00000000042372ca */ /* 0x000fe200000e0000 */
[----:B------:R-:W-:Y:S01]  /*16d0*/  UISETP.GE.U32.AND UP0, UPT, UR13, 0x7f, UPT ;  /* 0x0000007f0d00788c */ /* 0x000fe2000bf06070 */
[----:B------:R-:W-:Y:S01]  /*16e0*/  R2UR UR11, R3 ;  /* 0x00000000030b72ca */ /* 0x000fe200000e0000 */
[----:B------:R-:W-:Y:S01]  /*16f0*/  ULEA UR8, UR6, UR4, 0x3 ;  /* 0x0000000406087291 */ /* 0x000fe2000f8e18ff */
[----:B------:R-:W-:-:S08]  /*1700*/  UMOV UR24, URZ ;  /* 0x000000ff00187c82 */ /* 0x000fd00008000000 */
[----:B------:R1:W2:Y:S01]  /*1710*/  SYNCS.PHASECHK.TRANS64.TRYWAIT P0, [UR8+0x40], R2 ;  /* 0x00004002ff0075a7 */ /* 0x0002a20008001108 */
[----:B------:R-:W-:Y:S02]  /*1720*/  USHF.L.U32 UR35, UR35, 0x7, URZ ;  /* 0x0000000723237899 */ /* 0x000fe400080006ff */
[----:B------:R-:W-:Y:S01]  /*1730*/  USHF.L.U32 UR11, UR11, 0x6, URZ ;  /* 0x000000060b0b7899 */ /* 0x000fe200080006ff */
[----:B------:R-:W-:Y:S11]  /*1740*/  BRA.U !UP0, `(.L_x_20) ;  /* 0x0000000108a87547 */ /* 0x000ff6000b800000 */
[----:B------:R-:W-:Y:S01]  /*1750*/  UMOV UR16, URZ ;  /* 0x000000ff00107c82 */ /* 0x000fe20008000000 */
[----:B------:R-:W-:-:S05]  /*1760*/  UMOV UR17, UR6 ;  /* 0x0000000600117c82 */ /* 0x000fca0008000000 */
.L_x_25:
[----:B-1----:R-:W-:Y:S01]  /*1770*/  ULEA UR33, UR17, UR4, 0x3 ;  /* 0x0000000411217291 */ /* 0x002fe2000f8e18ff */
[----:B--2---:R-:W-:Y:S01]  /*1780*/  @!P5 MOV R3, 0x6000 ;  /* 0x000060000003d802 */ /* 0x004fe20000000f00 */
[----:B--2---:R-:W-:Y:S10]  /*1790*/  @P0 BRA `(.L_x_21) ;  /* 0x00000000000c0947 */ /* 0x004ff40003800000 */
[----:B------:R-:W-:-:S04]  /*17a0*/  SHF.L.U32 R4, R15, 0x1f, RZ ;  /* 0x0000001f0f047819 */ /* 0x000fc800000006ff */
[----:B------:R-:W2:Y:S02]  /*17b0*/  SYNCS.PHASECHK.TRANS64.TRYWAIT P0, [UR33+0x40], R4 ;  /* 0x00004004ff0075a7 */ /* 0x000ea40008001121 */
[----:B--2---:R-:W-:Y:S05]  /*17c0*/  @!P0 BRA `(.L_x_22) ;  /* 0x00000060005c8947 */ /* 0x004fea0003800000 */
.L_x_21:
[----:B------:R2:W-:Y:S01]  /*17d0*/  @!P5 SYNCS.ARRIVE.TRANS64 RZ, [UR33], R3 ;  /* 0x00000003ffffd9a7 */ /* 0x0005e20008000021 */
[----:B------:R-:W-:Y:S04]  /*17e0*/  BSSY.RECONVERGENT B0, `(.L_x_23) ;  /* 0x0000003000007945 */ /* 0x000fe80003800200 */
[----:B------:R-:W-:Y:S05]  /*17f0*/  @P4 BRA `(.L_x_24) ;  /* 0x0000000000044947 */ /* 0x000fea0003800000 */
[----:B------:R-:W-:Y:S05]  /*1800*/  BPT.TRAP 0x1 ;  /* 0x000000040000795c */ /* 0x000fea0000300000 */
.L_x_24:
[----:B------:R-:W-:Y:S05]  /*1810*/  BSYNC.RECONVERGENT B0 ;  /* 0x0000000000007941 */ /* 0x000fea0003800200 */
.L_x_23:
[----:B------:R-:W-:Y:S02]  /*1820*/  UIADD3 UR6, UPT, UPT, UR17, 0x1, URZ ;  /* 0x0000000111067890 */ /* 0x000fe4000fffe0ff */
[----:B------:R-:W-:Y:S02]  /*1830*/  ULEA UR32, UR17, UR4, 0xe ;  /* 0x0000000411207291 */ /* 0x000fe4000f8e70ff */
[----:B------:R-:W-:Y:S02]  /*1840*/  UISETP.NE.AND UP0, UPT, UR6, 0x8, UPT ;  /* 0x000000080600788c */ /* 0x000fe4000bf05270 */
[----:B------:R-:W-:Y:S02]  /*1850*/  UIADD3 UR26, UP1, UPT, UR22, 0x80, URZ ;  /* 0x00000080161a7890 */ /* 0x000fe4000ff3e0ff */
[----:B------:R-:W-:Y:S02]  /*1860*/  USEL UR9, URZ, 0x1, UP0 ;  /* 0x00000001ff097887 */ /* 0x000fe40008000000 */
[----:B------:R-:W-:-:S02]  /*1870*/  USEL UR6, UR6, URZ, UP0 ;  /* 0x000000ff06067287 */ /* 0x000fc40008000000 */
[----:B------:R-:W-:Y:S02]  /*1880*/  UIADD3 UR20, UP0, UPT, UR22, 0x180, URZ ;  /* 0x0000018016147890 */ /* 0x000fe4000ff1e0ff */
[----:B------:R-:W-:Y:S01]  /*1890*/  ULEA UR8, UR6, UR4, 0x3 ;  /* 0x0000000406087291 */ /* 0x000fe2000f8e18ff */
[----:B------:R-:W-:Y:S01]  /*18a0*/  LOP3.LUT R15, R15, UR9, RZ, 0x3c, !PT ;  /* 0x000000090f0f7c12 */ /* 0x000fe2000f8e3cff */
[----:B------:R-:W-:Y:S02]  /*18b0*/  USHF.L.U32 UR34, UR16, 0x6, URZ ;  /* 0x0000000610227899 */ /* 0x000fe400080006ff */
[----:B------:R-:W-:Y:S01]  /*18c0*/  UIADD3.X UR27, UPT, UPT, URZ, UR23, URZ, UP1, !UPT ;  /* 0x00000017ff1b7290 */ /* 0x000fe20008ffe4ff */
[----:B-1----:R-:W-:Y:S01]  /*18d0*/  SHF.L.U32 R2, R15, 0x1f, RZ ;  /* 0x0000001f0f027819 */ /* 0x002fe200000006ff */
[----:B------:R-:W-:Y:S02]  /*18e0*/  UIADD3 UR32, UPT, UPT, UR32, 0x6400, URZ ;  /* 0x0000640020207890 */ /* 0x000fe4000fffe0ff */
[----:B------:R-:W-:Y:S01]  /*18f0*/  UIADD3.X UR21, UPT, UPT, URZ, UR23, URZ, UP0, !UPT ;  /* 0x00000017ff157290 */ /* 0x000fe200087fe4ff */
[----:B------:R1:W1:Y:S01]  /*1900*/  SYNCS.PHASECHK.TRANS64.TRYWAIT P0, [UR8+0x40], R2 ;  /* 0x00004002ff0075a7 */ /* 0x0002620008001108 */
[----:B------:R-:W-:Y:S01]  /*1910*/  ULEA UR8, UR17, UR4, 0xd ;  /* 0x0000000411087291 */ /* 0x000fe2000f8e68ff */
[----:B------:R-:W-:Y:S01]  /*1920*/  UMOV UR18, 0x0 ;  /* 0x0000000000127882 */ /* 0x000fe20000000000 */
[----:B------:R-:W-:-:S02]  /*1930*/  UMOV UR19, 0x10000000 ;  /* 0x1000000000137882 */ /* 0x000fc40000000000 */
[----:B------:R-:W-:Y:S01]  /*1940*/  UIADD3 UR8, UPT, UPT, UR8, 0x26400, URZ ;  /* 0x0002640008087890 */ /* 0x000fe2000fffe0ff */
[----:B------:R1:W-:Y:S01]  /*1950*/  UTMALDG.3D [UR32], [UR26], desc[UR18] ;  /* 0x000012201a0075b4 */ /* 0x0003e20008011000 */
[----:B------:R-:W-:Y:S01]  /*1960*/  UMOV UR12, UR36 ;  /* 0x00000024000c7c82 */ /* 0x000fe20008000000 */
[----:B------:R-:W-:Y:S01]  /*1970*/  UMOV UR9, UR33 ;  /* 0x0000002100097c82 */ /* 0x000fe20008000000 */
[----:B------:R-:W-:Y:S01]  /*1980*/  UMOV UR10, UR34 ;  /* 0x00000022000a7c82 */ /* 0x000fe20008000000 */
[----:B------:R-:W-:Y:S01]  /*1990*/  UIADD3 UR16, UPT, UPT, UR16, 0x1, URZ ;  /* 0x0000000110107890 */ /* 0x000fe2000fffe0ff */
[----:B------:R-:W-:Y:S01]  /*19a0*/  UMOV UR24, UR5 ;  /* 0x0000000500187c82 */ /* 0x000fe20008000000 */
[----:B------:R-:W-:Y:S02]  /*19b0*/  UMOV UR17, UR6 ;  /* 0x0000000600117c82 */ /* 0x000fe40008000000 */
[----:B------:R1:W-:Y:S01]  /*19c0*/  UTMALDG.3D [UR8], [UR20], desc[UR18] ;  /* 0x00001208140075b4 */ /* 0x0003e20008011000 */
[----:B------:R-:W-:-:S09]  /*19d0*/  UISETP.NE.AND UP0, UPT, UR16, UR5, UPT ;  /* 0x000000051000728c */ /* 0x000fd2000bf05270 */
[----:B------:R-:W-:Y:S05]  /*19e0*/  BRA.U UP0, `(.L_x_25) ;  /* 0xfffffffd00607547 */ /* 0x000fea000b83ffff */
.L_x_20:
[----:B-1----:R-:W-:Y:S01]  /*19f0*/  ULEA UR8, UR6, UR4, 0x3 ;  /* 0x0000000406087291 */ /* 0x002fe2000f8e18ff */
[----:B------:R-:W-:Y:S01]  /*1a00*/  SHF.L.U32 R2, R15, 0x1f, RZ ;  /* 0x0000001f0f027819 */ /* 0x000fe200000006ff */
[----:B------:R-:W-:Y:S01]  /*1a10*/  @!P1 SYNCS.ARRIVE.TRANS64.A1T0 RZ, [UR4+0xb8], RZ ;  /* 0x0000b8ffffff99a7 */ /* 0x000fe20008100004 */
[----:B------:R-:W-:-:S06]  /*1a20*/  UISETP.GT.AND UP0, UPT, UR15, UR14, UPT ;  /* 0x0000000e0f00728c */ /* 0x000fcc000bf04270 */
[----:B--2---:R1:W2:Y:S03]  /*1a30*/  SYNCS.PHASECHK.TRANS64.TRYWAIT P0, [UR8+0x40], R2 ;  /* 0x00004002ff0075a7 */ /* 0x0042a60008001108 */
[----:B------:R-:W-:Y:S05]  /*1a40*/  BRA.U !UP0, `(.L_x_26) ;  /* 0x0000000108ac7547 */ /* 0x000fea000b800000 */
[----:B------:R-:W-:Y:S01]  /*1a50*/  UIADD3 UR21, UPT, UPT, UR7, UR24, URZ ;  /* 0x0000001807157290 */ /* 0x000fe2000fffe0ff */
[----:B------:R-:W-:-:S11]  /*1a60*/  UMOV UR25, UR6 ;  /* 0x0000000600197c82 */ /* 0x000fd60008000000 */
.L_x_31:
[----:B-1----:R-:W-:Y:S01]  /*1a70*/  ULEA UR17, UR25, UR4, 0x3 ;  /* 0x0000000419117291 */ /* 0x002fe2000f8e18ff */
[----:B--2---:R-:W-:Y:S01]  /*1a80*/  @!P5 MOV R3, 0x6000 ;  /* 0x000060000003d802 */ /* 0x004fe20000000f00 */
[----:B--2---:R-:W-:Y:S10]  /*1a90*/  @P0 BRA `(.L_x_27) ;  /* 0x00000000000c0947 */ /* 0x004ff40003800000 */
[----:B------:R-:W-:-:S04]  /*1aa0*/  SHF.L.U32 R4, R15, 0x1f, RZ ;  /* 0x0000001f0f047819 */ /* 0x000fc800000006ff */
[----:B------:R-:W2:Y:S02]  /*1ab0*/  SYNCS.PHASECHK.TRANS64.TRYWAIT P0, [UR17+0x40], R4 ;  /* 0x00004004ff0075a7 */ /* 0x000ea40008001111 */
[----:B--2---:R-:W-:Y:S05]  /*1ac0*/  @!P0 BRA `(.L_x_28) ;  /* 0x0000005c00b48947 */ /* 0x004fea0003800000 */
.L_x_27:
[----:B------:R2:W-:Y:S01]  /*1ad0*/  @!P5 SYNCS.ARRIVE.TRANS64 RZ, [UR17], R3 ;  /* 0x00000003ffffd9a7 */ /* 0x0005e20008000011 */
[----:B------:R-:W-:Y:S04]  /*1ae0*/  BSSY.RECONVERGENT B0, `(.L_x_29) ;  /* 0x0000003000007945 */ /* 0x000fe80003800200 */
[----:B------:R-:W-:Y:S05]  /*1af0*/  @P4 BRA `(.L_x_30) ;  /* 0x0000000000044947 */ /* 0x000fea0003800000 */
[----:B------:R-:W-:Y:S05]  /*1b00*/  BPT.TRAP 0x1 ;  /* 0x000000040000795c */ /* 0x000fea0000300000 */
.L_x_30:
[----:B------:R-:W-:Y:S05]  /*1b10*/  BSYNC.RECONVERGENT B0 ;  /* 0x0000000000007941 */ /* 0x000fea0003800200 */
.L_x_29:
        /* <DEDUP_REMOVED lines=10> */
[----:B------:R-:W-:Y:S01]  /*1bc0*/  UIADD3 UR16, UPT, UPT, UR16, 0x6400, URZ ;  /* 0x0000640010107890 */ /* 0x000fe2000fffe0ff */
[----:B-1----:R-:W-:Y:S01]  /*1bd0*/  SHF.L.U32 R2, R15, 0x1f, RZ ;  /* 0x0000001f0f027819 */ /* 0x002fe200000006ff */
[----:B------:R-:W-:Y:S02]  /*1be0*/  UIADD3.X UR31, UPT, UPT, URZ, UR23, URZ, UP1, !UPT ;  /* 0x00000017ff1f7290 */ /* 0x000fe40008ffe4ff */
[----:B------:R-:W-:Y:S01]  /*1bf0*/  UIADD3.X UR29, UPT, UPT, URZ, UR23, URZ, UP0, !UPT ;  /* 0x00000017ff1d7290 */ /* 0x000fe200087fe4ff */
[----:B------:R1:W1:Y:S01]  /*1c00*/  SYNCS.PHASECHK.TRANS64.TRYWAIT P0, [UR8+0x40], R2 ;  /* 0x00004002ff0075a7 */ /* 0x0002620008001108 */
[----:B------:R-:W-:Y:S01]  /*1c10*/  ULEA UR8, UR25, UR4, 0xd ;  /* 0x0000000419087291 */ /* 0x000fe2000f8e68ff */
[----:B------:R-:W-:Y:S01]  /*1c20*/  UMOV UR26, 0x0 ;  /* 0x00000000001a7882 */ /* 0x000fe20000000000 */
[----:B------:R-:W-:-:S02]  /*1c30*/  UMOV UR27, 0x10000000 ;  /* 0x10000000001b7882 */ /* 0x000fc40000000000 */
[----:B------:R-:W-:Y:S01]  /*1c40*/  UIADD3 UR8, UPT, UPT, UR8, 0x26400, URZ ;  /* 0x0002640008087890 */ /* 0x000fe2000fffe0ff */
[----:B------:R-:W-:Y:S01]  /*1c50*/  UMOV UR19, UR35 ;  /* 0x0000002300137c82 */ /* 0x000fe20008000000 */
[----:B------:R-:W-:Y:S01]  /*1c60*/  UMOV UR20, UR36 ;  /* 0x0000002400147c82 */ /* 0x000fe20008000000 */
[----:B------:R-:W-:Y:S01]  /*1c70*/  UMOV UR12, UR36 ;  /* 0x00000024000c7c82 */ /* 0x000fe20008000000 */
[----:B------:R-:W-:Y:S01]  /*1c80*/  UMOV UR9, UR17 ;  /* 0x0000001100097c82 */ /* 0x000fe20008000000 */
[----:B------:R-:W-:Y:S01]  /*1c90*/  UMOV UR10, UR18 ;  /* 0x00000012000a7c82 */ /* 0x000fe20008000000 */
[----:B------:R1:W-:Y:S01]  /*1ca0*/  UTMALDG.3D [UR16], [UR30], desc[UR26] ;  /* 0x00001a101e0075b4 */ /* 0x0003e20008011000 */
[----:B------:R-:W-:Y:S01]  /*1cb0*/  UIADD3 UR24, UPT, UPT, UR24, 0x1, URZ ;  /* 0x0000000118187890 */ /* 0x000fe2000fffe0ff */
[----:B------:R-:W-:-:S03]  /*1cc0*/  UMOV UR25, UR6 ;  /* 0x0000000600197c82 */ /* 0x000fc60008000000 */
[----:B------:R-:W-:Y:S01]  /*1cd0*/  UISETP.NE.AND UP0, UPT, UR24, UR21, UPT ;  /* 0x000000151800728c */ /* 0x000fe2000bf05270 */
[----:B------:R1:W-:Y:S08]  /*1ce0*/  UTMALDG.3D [UR8], [UR28], desc[UR26] ;  /* 0x00001a081c0075b4 */ /* 0x0003f00008011000 */
[----:B------:R-:W-:Y:S05]  /*1cf0*/  BRA.U UP0, `(.L_x_31) ;  /* 0xfffffffd005c7547 */ /* 0x000fea000b83ffff */
.L_x_26:
[C---:B-1----:R-:W-:Y:S01]  /*1d00*/  LEA R2, R14.reuse, UR4, 0x3 ;  /* 0x000000040e027c11 */ /* 0x042fe2000f8e18ff */
[----:B------:R-:W-:Y:S01]  /*1d10*/  NOP ;  /* 0x0000000000007918 */ /* 0x000fe20000000000 */
[----:B--2---:R-:W-:Y:S02]  /*1d20*/  SHF.L.U32 R3, R13, 0x1f, RZ ;  /* 0x0000001f0d037819 */ /* 0x004fe400000006ff */
[----:B------:R-:W-:Y:S02]  /*1d30*/  LEA R4, R14, UR4, 0x4 ;  /* 0x000000040e047c11 */ /* 0x000fe4000f8e20ff */
[----:B------:R-:W1:Y:S02]  /*1d40*/  SYNCS.PHASECHK.TRANS64.TRYWAIT P0, [R2+URZ+0xc0], R3 ;  /* 0x0000c003020075a7 */ /* 0x000e6400080011ff */
[----:B-1----:R-:W-:Y:S05]  /*1d50*/  @!P0 BRA `(.L_x_32) ;  /* 0x0000005c00288947 */ /* 0x002fea0003800000 */
.L_x_123:
[----:B------:R-:W2:Y:S01]  /*1d60*/  LDS.128 R4, [R4+0x150] ;  /* 0x0001500004047984 */ /* 0x000ea20000000c00 */
[----:B---3--:R-:W-:Y:S01]  /*1d70*/  ISETP.GE.AND P0, PT, R40, 0x1, PT ;  /* 0x000000012800780c */ /* 0x008fe20003f06270 */
[----:B-1----:R-:W-:Y:S01]  /*1d80*/  VIADD R2, R2, 0xd0 ;  /* 0x000000d002027836 */ /* 0x002fe20000000000 */
[----:B------:R-:W-:Y:S01]  /*1d90*/  @!PT LDS RZ, [RZ] ;  /* 0x00000000fffff984 */ /* 0x000fe20000000800 */
[----:B------:R-:W-:Y:S01]  /*1da0*/  @!PT LDS RZ, [RZ] ;  /* 0x00000000fffff984 */ /* 0x000fe20000000800 */
[----:B------:R-:W-:Y:S01]  /*1db0*/  @!PT LDS RZ, [RZ] ;  /* 0x00000000fffff984 */ /* 0x000fe20000000800 */
[----:B------:R-:W-:Y:S01]  /*1dc0*/  @!PT LDS RZ, [RZ] ;  /* 0x00000000fffff984 */ /* 0x000fe20000000800 */
[----:B------:R1:W-:Y:S06]  /*1dd0*/  MEMBAR.ALL.CTA ;  /* 0x0000000000007992 */ /* 0x0003ec0000008000 */
[----:B-1----:R-:W1:Y:S01]  /*1de0*/  FENCE.VIEW.ASYNC.S ;  /* 0x00000000000073c6 */ /* 0x002e620000000000 */
[----:B------:R-:W-:-:S04]  /*1df0*/  PRMT R2, RZ, 0x654, R2 ;  /* 0x00000654ff027816 */ /* 0x000fc80000000002 */
[----:B-1----:R1:W-:Y:S01]  /*1e00*/  SYNCS.ARRIVE.TRANS64.RED.A1T0 RZ, [R2+URZ], RZ ;  /* 0x000000ff02ff79a7 */ /* 0x0023e200081004ff */
[----:B--2---:R-:W-:-:S13]  /*1e10*/  LOP3.LUT P2, RZ, R6, 0x1, RZ, 0xc0, !PT ;  /* 0x0000000106ff7812 */ /* 0x004fda000784c0ff */
[----:B------:R-:W-:Y:S01]  /*1e20*/  @P2 SHF.R.U32.HI R3, RZ, 0x10, R5 ;  /* 0x00000010ff032819 */ /* 0x000fe20000011605 */
[----:B------:R-:W-:Y:S01]  /*1e30*/  VOTEU.ANY UP0, P2 ;  /* 0x0000000000ff7886 */ /* 0x000fe20001000100 */
[----:B------:R-:W-:Y:S02]  /*1e40*/  @P2 MOV R10, R4 ;  /* 0x00000004000a2202 */ /* 0x000fe40000000f00 */
[----:B------:R-:W-:Y:S02]  /*1e50*/  @P2 R2UR.BROADCAST UR8, R3 ;  /* 0x00000000030822ca */ /* 0x000fe400008e0000 */
[----:B------:R-:W-:-:S11]  /*1e60*/  @P2 LOP3.LUT R9, R5, 0xffff, RZ, 0xc0, !PT ;  /* 0x0000ffff05092812 */ /* 0x000fd600078ec0ff */
[----:B------:R-:W-:Y:S01]  /*1e70*/  @UP0 UMOV UR36, UR8 ;  /* 0x0000000800240c82 */ /* 0x000fe20008000000 */
[----:B-1----:R-:W-:Y:S05]  /*1e80*/  @!P0 BRA `(.L_x_33) ;  /* 0x0000000000b88947 */ /* 0x002fea0003800000 */
[----:B------:R-:W4:Y:S01]  /*1e90*/  LDC.64 R4, c[0x0][0xb18] ;  /* 0x0002c600ff047b82 */ /* 0x000f220000000a00 */
[----:B------:R-:W-:-:S07]  /*1ea0*/  ISETP.NE.AND P3, PT, R40, 0x1, PT ;  /* 0x000000012800780c */ /* 0x000fce0003f65270 */
[----:B------:R-:W1:Y:S08]  /*1eb0*/  LDC.64 R6, c[0x0][0xb10] ;  /* 0x0002c400ff067b82 */ /* 0x000e700000000a00 */
[----:B------:R-:W2:Y:S08]  /*1ec0*/  LDC R16, c[0x0][0xb20] ;  /* 0x0002c800ff107b82 */ /* 0x000eb00000000800 */
[----:B------:R-:W3:Y:S01]  /*1ed0*/  LDC R17, c[0x0][0xb0c] ;  /* 0x0002c300ff117b82 */ /* 0x000ee20000000800 */
[----:B----4-:R-:W-:Y:S01]  /*1ee0*/  IMAD.HI.U32 R19, R0, R5, RZ ;  /* 0x0000000500137227 */ /* 0x010fe200078e00ff */
[----:B------:R-:W-:-:S03]  /*1ef0*/  ISETP.NE.AND P0, PT, R4, 0x1, PT ;  /* 0x000000010400780c */ /* 0x000fc60003f05270 */
[----:B------:R-:W-:-:S03]  /*1f00*/  IMAD.HI.U32 R5, R9, R5, RZ ;  /* 0x0000000509057227 */ /* 0x000fc600078e00ff */
[----:B------:R-:W4:Y:S01]  /*1f10*/  LDC.64 R2, c[0x0][0xb28] ;  /* 0x0002ca00ff027b82 */ /* 0x000f220000000a00 */
[----:B-1----:R-:W-:-:S04]  /*1f20*/  IMAD.HI.U32 R20, R8, R6, RZ ;  /* 0x0000000608147227 */ /* 0x002fc800078e00ff */
[----:B------:R-:W-:Y:S01]  /*1f30*/  IMAD.HI.U32 R21, R10, R6, RZ ;  /* 0x000000060a157227 */ /* 0x000fe200078e00ff */
[----:B------:R-:W-:Y:S02]  /*1f40*/  SHF.R.U32.HI R20, RZ, R7, R20 ;  /* 0x00000007ff147219 */ /* 0x000fe40000011614 */
[-C--:B--2---:R-:W-:Y:S02]  /*1f50*/  SHF.R.U32.HI R19, RZ, R16.reuse, R19 ;  /* 0x00000010ff137219 */ /* 0x084fe40000011613 */
[----:B------:R-:W-:Y:S02]  /*1f60*/  SHF.R.U32.HI R5, RZ, R16, R5 ;  /* 0x00000010ff057219 */ /* 0x000fe40000011605 */
[----:B------:R-:W-:Y:S02]  /*1f70*/  SEL R19, R0, R19, !P0 ;  /* 0x0000001300137207 */ /* 0x000fe40004000000 */
[----:B------:R-:W-:Y:S02]  /*1f80*/  SHF.R.U32.HI R21, RZ, R7, R21 ;  /* 0x00000007ff157219 */ /* 0x000fe40000011615 */
[----:B---3--:R-:W-:-:S02]  /*1f90*/  ISETP.NE.AND P1, PT, R17, 0x1, PT ;  /* 0x000000011100780c */ /* 0x008fc40003f25270 */
[----:B------:R-:W-:Y:S02]  /*1fa0*/  SEL R5, R9, R5, !P0 ;  /* 0x0000000509057207 */ /* 0x000fe40004000000 */
[----:B------:R-:W-:Y:S02]  /*1fb0*/  SEL R20, R8, R20, !P1 ;  /* 0x0000001408147207 */ /* 0x000fe40004800000 */
[----:B------:R-:W-:Y:S01]  /*1fc0*/  SEL R21, R10, R21, !P1 ;  /* 0x000000150a157207 */ /* 0x000fe20004800000 */
[----:B----4-:R-:W-:-:S04]  /*1fd0*/  IMAD.HI.U32 R18, R19, R2, RZ ;  /* 0x0000000213127227 */ /* 0x010fc800078e00ff */
        /* <DEDUP_REMOVED lines=10> */
[----:B------:R-:W-:-:S04]  /*2080*/  @!P0 IMAD.HI.U32 R7, R21, R2, RZ ;  /* 0x0000000215078227 */ /* 0x000fc800078e00ff */
[----:B------:R-:W-:Y:S01]  /*2090*/  IMAD.MOV R2, RZ, RZ, -R6 ;  /* 0x000000ffff027224 */ /* 0x000fe200078e0a06 */
[----:B------:R-:W-:Y:S02]  /*20a0*/  @!P0 SHF.R.U32.HI R3, RZ, R3, R7 ;  /* 0x00000003ff038219 */ /* 0x000fe40000011607 */
[----:B------:R-:W-:Y:S01]  /*20b0*/  IADD3 R7, PT, PT, -R5, RZ, RZ ;  /* 0x000000ff05077210 */ /* 0x000fe20007ffe1ff */
[----:B------:R-:W-:Y:S01]  /*20c0*/  IMAD R2, R40, R2, R5 ;  /* 0x0000000228027224 */ /* 0x000fe200078e0205 */
        /* <DEDUP_REMOVED lines=10> */
.L_x_33:
[----:B------:R-:W1:Y:S02]  /*2170*/  LDCU UR8, c[0x0][0xb30] ;  /* 0x00016600ff0877ac */ /* 0x000e640008000800 */
[----:B-1----:R-:W-:-:S09]  /*2180*/  UISETP.NE.AND UP0, UPT, UR8, 0x1, UPT ;  /* 0x000000010800788c */ /* 0x002fd2000bf05270 */
[----:B------:R-:W-:Y:S05]  /*2190*/  BRA.U UP0, `(.L_x_34) ;  /* 0x0000000100407547 */ /* 0x000fea000b800000 */
[----:B------:R-:W1:Y:S08]  /*21a0*/  LDC.64 R4, c[0x0][0xb10] ;  /* 0x0002c400ff047b82 */ /* 0x000e700000000a00 */
[----:B------:R-:W2:Y:S08]  /*21b0*/  LDC.64 R2, c[0x0][0xb18] ;  /* 0x0002c600ff027b82 */ /* 0x000eb00000000a00 */
[----:B------:R-:W3:Y:S08]  /*21c0*/  LDC R6, c[0x0][0xb20] ;  /* 0x0002c800ff067b82 */ /* 0x000ef00000000800 */
[----:B------:R-:W4:Y:S01]  /*21d0*/  LDC R7, c[0x0][0xb0c] ;  /* 0x0002c300ff077b82 */ /* 0x000f220000000800 */
[----:B-1----:R-:W-:-:S05]  /*21e0*/  IMAD.HI.U32 R4, R10, R4, RZ ;  /* 0x000000040a047227 */ /* 0x002fca00078e00ff */
[----:B------:R-:W-:Y:S01]  /*21f0*/  SHF.R.U32.HI R4, RZ, R5, R4 ;  /* 0x00000005ff047219 */ /* 0x000fe20000011604 */
[----:B--2---:R-:W-:Y:S01]  /*2200*/  IMAD.HI.U32 R3, R9, R3, RZ ;  /* 0x0000000309037227 */ /* 0x004fe200078e00ff */
[----:B------:R-:W-:-:S04]  /*2210*/  ISETP.NE.AND P0, PT, R2, 0x1, PT ;  /* 0x000000010200780c */ /* 0x000fc80003f05270 */
[----:B---3--:R-:W-:-:S04]  /*2220*/  SHF.R.U32.HI R3, RZ, R6, R3 ;  /* 0x00000006ff037219 */ /* 0x008fc80000011603 */
[----:B------:R-:W-:Y:S02]  /*2230*/  SEL R3, R9, R3, !P0 ;  /* 0x0000000309037207 */ /* 0x000fe40004000000 */
[----:B----4-:R-:W-:-:S04]  /*2240*/  ISETP.NE.AND P1, PT, R7, 0x1, PT ;  /* 0x000000010700780c */ /* 0x010fc80003f25270 */
[----:B------:R-:W-:-:S05]  /*2250*/  SEL R4, R10, R4, !P1 ;  /* 0x000000040a047207 */ /* 0x000fca0004800000 */
[----:B------:R-:W-:Y:S02]  /*2260*/  IMAD.IADD R5, R3, 0x1, -R4 ;  /* 0x0000000103057824 */ /* 0x000fe400078e0a04 */
[----:B------:R-:W-:Y:S02]  /*2270*/  IMAD.IADD R3, R4, 0x1, -R3 ;  /* 0x0000000104037824 */ /* 0x000fe400078e0a03 */
[----:B------:R-:W-:Y:S02]  /*2280*/  IMAD R10, R5, R7, R10 ;  /* 0x00000007050a7224 */ /* 0x000fe400078e020a */
[----:B------:R-:W-:-:S07]  /*2290*/  IMAD R9, R3, R2, R9 ;  /* 0x0000000203097224 */ /* 0x000fce00078e0209 */
.L_x_34:
[----:B------:R-:W-:Y:S01]  /*22a0*/  VIADD R14, R14, 0x1 ;  /* 0x000000010e0e7836 */ /* 0x000fe20000000000 */
[----:B------:R-:W-:Y:S01]  /*22b0*/  PLOP3.LUT P1, PT, PT, PT, PT, 0x80, 0x8 ;  /* 0x000000000008781c */ /* 0x000fe20003f2f070 */
[----:B------:R-:W-:Y:S02]  /*22c0*/  IMAD.IADD R4, R10, 0x1, R97 ;  /* 0x000000010a047824 */ /* 0x000fe400078e0261 */
[----:B------:R-:W-:Y:S01]  /*22d0*/  IMAD.IADD R3, R9, 0x1, R96 ;  /* 0x0000000109037824 */ /* 0x000fe200078e0260 */
[----:B------:R-:W-:-:S04]  /*22e0*/  ISETP.NE.AND P0, PT, R14, 0x2, PT ;  /* 0x000000020e00780c */ /* 0x000fc80003f05270 */
[----:B------:R-:W-:Y:S02]  /*22f0*/  SEL R2, RZ, 0x1, P0 ;  /* 0x00000001ff027807 */ /* 0x000fe40000000000 */
[----:B------:R-:W-:Y:S02]  /*2300*/  SEL R14, R14, RZ, P0 ;  /* 0x000000ff0e0e7207 */ /* 0x000fe40000000000 */
[----:B------:R-:W-:Y:S01]  /*2310*/  LOP3.LUT R13, R13, R2, RZ, 0x3c, !PT ;  /* 0x000000020d0d7212 */ /* 0x000fe200078e3cff */
[----:B------:R-:W-:Y:S06]  /*2320*/  @P2 BRA `(.L_x_35) ;  /* 0xfffffff000982947 */ /* 0x000fec000383ffff */
[----:B------:R-:W-:Y:S01]  /*2330*/  UIADD3 UR4, UPT, UPT, UR4, 0x40, URZ ;  /* 0x0000004004047890 */ /* 0x000fe2000fffe0ff */
[----:B------:R-:W-:-:S03]  /*2340*/  SHF.L.U32 R2, R15, 0x1f, RZ ;  /* 0x0000001f0f027819 */ /* 0x000fc600000006ff */
[----:B------:R-:W-:-:S09]  /*2350*/  ULEA UR5, UR6, UR4, 0x3 ;  /* 0x0000000406057291 */ /* 0x000fd2000f8e18ff */
[----:B------:R-:W1:Y:S02]  /*2360*/  SYNCS.PHASECHK.TRANS64.TRYWAIT P0, [UR5], R2 ;  /* 0x00000002ff0075a7 */ /* 0x000e640008001105 */
[----:B-1----:R-:W-:Y:S05]  /*2370*/  @!P0 BRA `(.L_x_36) ;  /* 0x0000005400b48947 */ /* 0x002fea0003800000 */
.L_x_125:
[----:B------:R-:W-:-:S04]  /*2380*/  UIADD3 UR6, UPT, UPT, UR6, 0x1, URZ ;  /* 0x0000000106067890 */ /* 0x000fc8000fffe0ff */
[----:B------:R-:W-:-:S04]  /*2390*/  UISETP.NE.AND UP0, UPT, UR6, 0x8, UPT ;  /* 0x000000080600788c */ /* 0x000fc8000bf05270 */
[----:B------:R-:W-:Y:S02]  /*23a0*/  USEL UR7, URZ, 0x1, UP0 ;  /* 0x00000001ff077887 */ /* 0x000fe40008000000 */
[----:B------:R-:W-:-:S04]  /*23b0*/  USEL UR6, UR6, URZ, UP0 ;  /* 0x000000ff06067287 */ /* 0x000fc80008000000 */
[----:B------:R-:W-:Y:S01]  /*23c0*/  ULEA UR5, UR6, UR4, 0x3 ;  /* 0x0000000406057291 */ /* 0x000fe2000f8e18ff */
[----:B-1----:R-:W-:-:S04]  /*23d0*/  LOP3.LUT R2, R15, UR7, RZ, 0x3c, !PT ;  /* 0x000000070f027c12 */ /* 0x002fc8000f8e3cff */
[----:B------:R-:W-:-:S04]  /*23e0*/  SHF.L.U32 R3, R2, 0x1f, RZ ;  /* 0x0000001f02037819 */ /* 0x000fc800000006ff */
[----:B------:R-:W1:Y:S02]  /*23f0*/  SYNCS.PHASECHK.TRANS64.TRYWAIT P0, [UR5], R3 ;  /* 0x00000003ff0075a7 */ /* 0x000e640008001105 */
[----:B-1----:R-:W-:Y:S05]  /*2400*/  @!P0 BRA `(.L_x_37) ;  /* 0x0000005400a88947 */ /* 0x002fea0003800000 */
.L_x_127:
[----:B------:R-:W-:-:S04]  /*2410*/  UIADD3 UR6, UPT, UPT, UR6, 0x1, URZ ;  /* 0x0000000106067890 */ /* 0x000fc8000fffe0ff */
[----:B------:R-:W-:-:S04]  /*2420*/  UISETP.NE.AND UP0, UPT, UR6, 0x8, UPT ;  /* 0x000000080600788c */ /* 0x000fc8000bf05270 */
[----:B------:R-:W-:Y:S02]  /*2430*/  USEL UR7, URZ, 0x1, UP0 ;  /* 0x00000001ff077887 */ /* 0x000fe40008000000 */
[----:B------:R-:W-:-:S04]  /*2440*/  USEL UR6, UR6, URZ, UP0 ;  /* 0x000000ff06067287 */ /* 0x000fc80008000000 */
[----:B------:R-:W-:Y:S01]  /*2450*/  ULEA UR5, UR6, UR4, 0x3 ;  /* 0x0000000406057291 */ /* 0x000fe2000f8e18ff */
[----:B------:R-:W-:-:S04]  /*2460*/  LOP3.LUT R2, R2, UR7, RZ, 0x3c, !PT ;  /* 0x0000000702027c12 */ /* 0x000fc8000f8e3cff */
[----:B-1----:R-:W-:-:S04]  /*2470*/  SHF.L.U32 R3, R2, 0x1f, RZ ;  /* 0x0000001f02037819 */ /* 0x002fc800000006ff */
[----:B------:R-:W1:Y:S02]  /*2480*/  SYNCS.PHASECHK.TRANS64.TRYWAIT P0, [UR5], R3 ;  /* 0x00000003ff0075a7 */ /* 0x000e640008001105 */
[----:B-1----:R-:W-:Y:S05]  /*2490*/  @!P0 BRA `(.L_x_38) ;  /* 0x00000054009c8947 */ /* 0x002fea0003800000 */
.L_x_129:
        /* <DEDUP_REMOVED lines=9> */
.L_x_131:
        /* <DEDUP_REMOVED lines=9> */
.L_x_133:
        /* <DEDUP_REMOVED lines=9> */
.L_x_135:
        /* <DEDUP_REMOVED lines=9> */
.L_x_137:
[----:B------:R-:W-:-:S04]  /*26e0*/  UIADD3 UR6, UPT, UPT, UR6, 0x1, URZ ;  /* 0x0000000106067890 */ /* 0x000fc8000fffe0ff */
[----:B------:R-:W-:-:S04]  /*26f0*/  UISETP.NE.AND UP0, UPT, UR6, 0x8, UPT ;  /* 0x000000080600788c */ /* 0x000fc8000bf05270 */
[----:B------:R-:W-:Y:S02]  /*2700*/  USEL UR5, URZ, 0x1, UP0 ;  /* 0x00000001ff057887 */ /* 0x000fe40008000000 */
[----:B------:R-:W-:-:S04]  /*2710*/  USEL UR6, UR6, URZ, UP0 ;  /* 0x000000ff06067287 */ /* 0x000fc80008000000 */
[----:B------:R-:W-:Y:S01]  /*2720*/  ULEA UR6, UR6, UR4, 0x3 ;  /* 0x0000000406067291 */ /* 0x000fe2000f8e18ff */
[----:B------:R-:W-:-:S04]  /*2730*/  LOP3.LUT R2, R2, UR5, RZ, 0x3c, !PT ;  /* 0x0000000502027c12 */ /* 0x000fc8000f8e3cff */
[----:B------:R-:W-:Y:S01]  /*2740*/  SHF.L.U32 R2, R2, 0x1f, RZ ;  /* 0x0000001f02027819 */ /* 0x000fe200000006ff */
[----:B-1--4-:R-:W-:-:S07]  /*2750*/  IMAD.U32 R0, RZ, RZ, UR6 ;  /* 0x00000006ff007e24 */ /* 0x012fce000f8e00ff */
.L_x_43:
[----:B-1----:R1:W2:Y:S02]  /*2760*/  SYNCS.PHASECHK.TRANS64.TRYWAIT P0, [R0+URZ], R2 ;  /* 0x00000002000075a7 */ /* 0x0022a400080011ff */
[----:B--2---:R-:W-:Y:S05]  /*2770*/  @!P0 NANOSLEEP.SYNCS 0x989680 ;  /* 0x009896800000895d */ /* 0x004fea0003900000 */
[----:B------:R-:W2:Y:S02]  /*2780*/  @!P0 SYNCS.PHASECHK.TRANS64 P0, [R0+URZ], R2 ;  /* 0x00000002000085a7 */ /* 0x000ea400080010ff */
[----:B--2---:R-:W-:Y:S05]  /*2790*/  @P0 EXIT ;  /* 0x000000000000094d */ /* 0x004fea0003800000 */
[----:B------:R-:W-:Y:S05]  /*27a0*/  BRA `(.L_x_43) ;  /* 0xfffffffc00ec7947 */ /* 0x000fea000383ffff */
.L_x_17:
[----:B------:R-:W-:-:S04]  /*27b0*/  UISETP.NE.AND UP0, UPT, UR46, URZ, UPT ;  /* 0x000000ff2e00728c */ /* 0x000fc8000bf05270 */
[----:B------:R-:W-:-:S09]  /*27c0*/  UISETP.NE.OR UP0, UPT, UR8, 0x1, UP0 ;  /* 0x000000010800788c */ /* 0x000fd20008705670 */
[----:B------:R-:W-:Y:S05]  /*27d0*/  BRA.U UP0, `(.L_x_44) ;  /* 0x0000000500487547 */ /* 0x000fea000b800000 */
[----:B------:R-:W-:Y:S01]  /*27e0*/  ISETP.NE.AND P2, PT, R2, RZ, PT ;  /* 0x000000ff0200720c */ /* 0x000fe20003f45270 */
[----:B------:R-:W-:Y:S01]  /*27f0*/  IMAD.MOV.U32 R12, RZ, RZ, 0x1 ;  /* 0x00000001ff0c7424 */ /* 0x000fe200078e00ff */
[----:B------:R-:W-:Y:S02]  /*2800*/  CS2R R10, SRZ ;  /* 0x00000000000a7805 */ /* 0x000fe4000001ff00 */
[----:B------:R-:W-:Y:S01]  /*2810*/  CS2R R8, SRZ ;  /* 0x0000000000087805 */ /* 0x000fe2000001ff00 */
[----:B------:R-:W-:Y:S01]  /*2820*/  UMOV UR4, 0x400 ;  /* 0x0000040000047882 */ /* 0x000fe20000000000 */
[----:B------:R-:W-:Y:S01]  /*2830*/  UMOV UR6, URZ ;  /* 0x000000ff00067c82 */ /* 0x000fe20008000000 */
[----:B------:R-:W-:-:S12]  /*2840*/  ULEA UR46, UR46, UR4, 0x18 ;  /* 0x000000042e2e7291 */ /* 0x000fd8000f8ec0ff */
.L_x_48:
[----:B------:R-:W-:Y:S02]  /*2850*/  LEA R0, R8, UR46, 0x3 ;  /* 0x0000002e08007c11 */ /* 0x000fe4000f8e18ff */
[----:B------:R-:W-:-:S03]  /*2860*/  SHF.L.U32 R4, R9, 0x1f, RZ ;  /* 0x0000001f09047819 */ /* 0x000fc600000006ff */
[----:B------:R-:W-:Y:S01]  /*2870*/  VIADD R5, R0, 0x130 ;  /* 0x0000013000057836 */ /* 0x000fe20000000000 */
[----:B------:R-:W1:Y:S02]  /*2880*/  SYNCS.PHASECHK.TRANS64.TRYWAIT P0, [R0+URZ+0x120], R4 ;  /* 0x00012004000075a7 */ /* 0x000e6400080011ff */
[----:B-1----:R-:W-:Y:S05]  /*2890*/  @!P0 BRA `(.L_x_45) ;  /* 0x0000005400148947 */ /* 0x002fea0003800000 */
.L_x_138:
[----:B------:R-:W-:Y:S01]  /*28a0*/  ULEA UR5, UR6, UR46, 0x3 ;  /* 0x0000002e06057291 */ /* 0x000fe2000f8e18ff */
[----:B-1----:R-:W-:Y:S01]  /*28b0*/  PRMT R0, RZ, 0x654, R5 ;  /* 0x00000654ff007816 */ /* 0x002fe20000000005 */
[----:B------:R-:W-:Y:S01]  /*28c0*/  @!P2 IMAD.MOV.U32 R4, RZ, RZ, 0x10 ;  /* 0x00000010ff04a424 */ /* 0x000fe200078e00ff */
[----:B------:R-:W-:Y:S01]  /*28d0*/  SHF.L.U32 R5, R12, 0x1f, RZ ;  /* 0x0000001f0c057819 */ /* 0x000fe200000006ff */
[----:B------:R-:W-:Y:S01]  /*28e0*/  UIADD3 UR4, UPT, UPT, UR5, 0xc0, URZ ;  /* 0x000000c005047890 */ /* 0x000fe2000fffe0ff */
[----:B------:R1:W-:Y:S05]  /*28f0*/  SYNCS.ARRIVE.TRANS64.RED.A1T0 RZ, [R0+URZ], RZ ;  /* 0x000000ff00ff79a7 */ /* 0x0003ea00081004ff */
[----:B------:R-:W-:Y:S01]  /*2900*/  IMAD.U32 R6, RZ, RZ, UR4 ;  /* 0x00000004ff067e24 */ /* 0x000fe2000f8e00ff */
[----:B------:R-:W2:Y:S04]  /*2910*/  SYNCS.PHASECHK.TRANS64.TRYWAIT P0, [UR5+0xd0], R5 ;  /* 0x0000d005ff0075a7 */ /* 0x000ea80008001105 */
[----:B------:R-:W-:Y:S01]  /*2920*/  PRMT R6, R2, 0x654, R6 ;  /* 0x0000065402067816 */ /* 0x000fe20000000006 */
[----:B-12---:R-:W-:Y:S06]  /*2930*/  @!P0 BRA `(.L_x_46) ;  /* 0x0000005400008947 */ /* 0x006fec0003800000 */
.L_x_140:
[----:B------:R-:W-:Y:S01]  /*2940*/  ULEA UR4, UR6, UR46, 0x4 ;  /* 0x0000002e06047291 */ /* 0x000fe2000f8e20ff */
[----:B------:R-:W-:Y:S01]  /*2950*/  SEL R3, R6, R3, !P2 ;  /* 0x0000000306037207 */ /* 0x000fe20005000000 */
[----:B------:R-:W-:Y:S01]  /*2960*/  UIADD3 UR5, UPT, UPT, UR5, 0xc0, URZ ;  /* 0x000000c005057890 */ /* 0x000fe2000fffe0ff */
[----:B-1----:R-:W-:Y:S01]  /*2970*/  LEA R0, R11, UR46, 0x3 ;  /* 0x0000002e0b007c11 */ /* 0x002fe2000f8e18ff */
[----:B------:R-:W-:Y:S01]  /*2980*/  UIADD3 UR4, UPT, UPT, UR4, 0x150, URZ ;  /* 0x0000015004047890 */ /* 0x000fe2000fffe0ff */
[----:B------:R1:W-:Y:S01]  /*2990*/  @!P2 SYNCS.ARRIVE.TRANS64.RED RZ, [R3+URZ], R4 ;  /* 0x0000000403ffa9a7 */ /* 0x0003e200080004ff */
[----:B------:R-:W-:Y:S01]  /*29a0*/  UIADD3 UR6, UPT, UPT, UR6, 0x1, URZ ;  /* 0x0000000106067890 */ /* 0x000fe2000fffe0ff */
[----:B------:R-:W-:-:S03]  /*29b0*/  VIADD R8, R8, 0x1 ;  /* 0x0000000108087836 */ /* 0x000fc60000000000 */
[----:B------:R-:W-:Y:S02]  /*29c0*/  UISETP.NE.AND UP0, UPT, UR6, 0x2, UPT ;  /* 0x000000020600788c */ /* 0x000fe4000bf05270 */
[----:B------:R-:W-:Y:S01]  /*29d0*/  ISETP.NE.AND P0, PT, R8, 0x2, PT ;  /* 0x000000020800780c */ /* 0x000fe20003f05270 */
[----:B------:R-:W-:Y:S06]  /*29e0*/  UGETNEXTWORKID.BROADCAST [UR4], [UR5] ;  /* 0x00000000040073ca */ /* 0x000fec0008000100 */
[----:B------:R-:W-:Y:S02]  /*29f0*/  USEL UR4, URZ, 0x1, UP0 ;  /* 0x00000001ff047887 */ /* 0x000fe40008000000 */
[----:B------:R-:W-:-:S04]  /*2a00*/  USEL UR6, UR6, URZ, UP0 ;  /* 0x000000ff06067287 */ /* 0x000fc80008000000 */
[----:B------:R-:W-:Y:S02]  /*2a10*/  LOP3.LUT R12, R12, UR4, RZ, 0x3c, !PT ;  /* 0x000000040c0c7c12 */ /* 0x000fe4000f8e3cff */
[----:B-1----:R-:W-:-:S04]  /*2a20*/  SHF.L.U32 R4, R10, 0x1f, RZ ;  /* 0x0000001f0a047819 */ /* 0x002fc800000006ff */
[----:B------:R-:W1:Y:S02]  /*2a30*/  SYNCS.PHASECHK.TRANS64.TRYWAIT P1, [R0+URZ+0xc0], R4 ;  /* 0x0000c004000075a7 */ /* 0x000e6400080211ff */
[----:B-1----:R-:W-:Y:S05]  /*2a40*/  @!P1 BRA `(.L_x_47) ;  /* 0x0000005000d49947 */ /* 0x002fea0003800000 */
.L_x_141:
[C---:B-1----:R-:W-:Y:S01]  /*2a50*/  LEA R4, R11.reuse, UR46, 0x4 ;  /* 0x0000002e0b047c11 */ /* 0x042fe2000f8e20ff */
[----:B------:R-:W-:Y:S01]  /*2a60*/  VIADD R0, R0, 0xd0 ;  /* 0x000000d000007836 */ /* 0x000fe20000000000 */
[----:B------:R-:W-:Y:S01]  /*2a70*/  SEL R8, R8, RZ, P0 ;  /* 0x000000ff08087207 */ /* 0x000fe20000000000 */
[----:B------:R-:W-:-:S03]  /*2a80*/  VIADD R11, R11, 0x1 ;  /* 0x000000010b0b7836 */ /* 0x000fc60000000000 */
[----:B------:R-:W1:Y:S01]  /*2a90*/  LDS.128 R4, [R4+0x150] ;  /* 0x0001500004047984 */ /* 0x000e620000000c00 */
[----:B------:R-:W-:Y:S02]  /*2aa0*/  PRMT R0, RZ, 0x654, R0 ;  /* 0x00000654ff007816 */ /* 0x000fe40000000000 */
[C---:B------:R-:W-:Y:S01]  /*2ab0*/  ISETP.NE.AND P1, PT, R11.reuse, 0x2, PT ;  /* 0x000000020b00780c */ /* 0x040fe20003f25270 */
[----:B------:R-:W-:Y:S01]  /*2ac0*/  @!PT LDS RZ, [RZ] ;  /* 0x00000000fffff984 */ /* 0x000fe20000000800 */
[----:B------:R-:W-:Y:S01]  /*2ad0*/  @!PT LDS RZ, [RZ] ;  /* 0x00000000fffff984 */ /* 0x000fe20000000800 */
[----:B------:R-:W-:Y:S01]  /*2ae0*/  @!PT LDS RZ, [RZ] ;  /* 0x00000000fffff984 */ /* 0x000fe20000000800 */
[----:B------:R-:W-:Y:S01]  /*2af0*/  @!PT LDS RZ, [RZ] ;  /* 0x00000000fffff984 */ /* 0x000fe20000000800 */
[----:B------:R2:W-:Y:S06]  /*2b00*/  MEMBAR.ALL.CTA ;  /* 0x0000000000007992 */ /* 0x0005ec0000008000 */
[----:B--2---:R-:W2:Y:S01]  /*2b10*/  FENCE.VIEW.ASYNC.S ;  /* 0x00000000000073c6 */ /* 0x004ea20000000000 */
[----:B------:R-:W-:Y:S01]  /*2b20*/  SEL R11, R11, RZ, P1 ;  /* 0x000000ff0b0b7207 */ /* 0x000fe20000800000 */
[----:B--2---:R2:W-:Y:S01]  /*2b30*/  SYNCS.ARRIVE.TRANS64.RED.A1T0 RZ, [R0+URZ], RZ ;  /* 0x000000ff00ff79a7 */ /* 0x0045e200081004ff */
[----:B-1----:R-:W-:-:S02]  /*2b40*/  LOP3.LUT P3, RZ, R6, 0x1, RZ, 0xc0, !PT ;  /* 0x0000000106ff7812 */ /* 0x002fc4000786c0ff */
[----:B------:R-:W-:-:S04]  /*2b50*/  SEL R4, RZ, 0x1, P1 ;  /* 0x00000001ff047807 */ /* 0x000fc80000800000 */
[----:B------:R-:W-:Y:S02]  /*2b60*/  LOP3.LUT R10, R10, R4, RZ, 0x3c, !PT ;  /* 0x000000040a0a7212 */ /* 0x000fe400078e3cff */
[----:B--2---:R-:W-:-:S04]  /*2b70*/  SEL R0, RZ, 0x1, P0 ;  /* 0x00000001ff007807 */ /* 0x004fc80000000000 */
[----:B------:R-:W-:Y:S01]  /*2b80*/  LOP3.LUT R9, R9, R0, RZ, 0x3c, !PT ;  /* 0x0000000009097212 */ /* 0x000fe200078e3cff */
[----:B------:R-:W-:Y:S06]  /*2b90*/  @P3 BRA `(.L_x_48) ;  /* 0xfffffffc002c3947 */ /* 0x000fec000383ffff */
[----:B------:R-:W-:Y:S01]  /*2ba0*/  ULEA UR5, UR6, UR46, 0x3 ;  /* 0x0000002e06057291 */ /* 0x000fe2000f8e18ff */
[----:B------:R-:W-:-:S08]  /*2bb0*/  SHF.L.U32 R2, R12, 0x1f, RZ ;  /* 0x0000001f0c027819 */ /* 0x000fd000000006ff */
[----:B------:R-:W1:Y:S02]  /*2bc0*/  SYNCS.PHASECHK.TRANS64 P0, [UR5+0xd0], R2 ;  /* 0x0000d002ff0075a7 */ /* 0x000e640008001005 */
[----:B-1----:R-:W-:Y:S05]  /*2bd0*/  @P0 BRA `(.L_x_49) ;  /* 0x0000000000080947 */ /* 0x002fea0003800000 */
[----:B------:R-:W1:Y:S02]  /*2be0*/  SYNCS.PHASECHK.TRANS64.TRYWAIT P0, [UR5+0xd0], R2 ;  /* 0x0000d002ff0075a7 */ /* 0x000e640008001105 */
[----:B-1----:R-:W-:Y:S05]  /*2bf0*/  @!P0 BRA `(.L_x_50) ;  /* 0x00000050007c8947 */ /* 0x002fea0003800000 */
.L_x_49:
[----:B------:R-:W-:-:S04]  /*2c00*/  UIADD3 UR4, UPT, UPT, UR6, 0x1, URZ ;  /* 0x0000000106047890 */ /* 0x000fc8000fffe0ff */
[----:B------:R-:W-:-:S04]  /*2c10*/  UISETP.NE.AND UP0, UPT, UR4, 0x2, UPT ;  /* 0x000000020400788c */ /* 0x000fc8000bf05270 */
[----:B------:R-:W-:Y:S02]  /*2c20*/  USEL UR7, URZ, 0x1, UP0 ;  /* 0x00000001ff077887 */ /* 0x000fe40008000000 */
[----:B------:R-:W-:-:S04]  /*2c30*/  USEL UR4, UR4, URZ, UP0 ;  /* 0x000000ff04047287 */ /* 0x000fc80008000000 */
[----:B------:R-:W-:Y:S01]  /*2c40*/  ULEA UR4, UR4, UR46, 0x3 ;  /* 0x0000002e04047291 */ /* 0x000fe2000f8e18ff */
[----:B-1----:R-:W-:-:S04]  /*2c50*/  LOP3.LUT R2, R12, UR7, RZ, 0x3c, !PT ;  /* 0x000000070c027c12 */ /* 0x002fc8000f8e3cff */
[----:B------:R-:W-:-:S04]  /*2c60*/  SHF.L.U32 R0, R2, 0x1f, RZ ;  /* 0x0000001f02007819 */ /* 0x000fc800000006ff */
[----:B------:R-:W1:Y:S02]  /*2c70*/  SYNCS.PHASECHK.TRANS64 P0, [UR4+0xd0], R0 ;  /* 0x0000d000ff0075a7 */ /* 0x000e640008001004 */
[----:B-1----:R-:W-:Y:S05]  /*2c80*/  @P0 EXIT ;  /* 0x000000000000094d */ /* 0x002fea0003800000 */
[----:B------:R-:W-:Y:S02]  /*2c90*/  SHF.L.U32 R2, R2, 0x1f, RZ ;  /* 0x0000001f02027819 */ /* 0x000fe400000006ff */
[----:B------:R-:W-:-:S07]  /*2ca0*/  MOV R0, UR4 ;  /* 0x0000000400007c02 */ /* 0x000fce0008000f00 */
.L_x_51:
[----:B-1----:R1:W2:Y:S02]  /*2cb0*/  SYNCS.PHASECHK.TRANS64.TRYWAIT P0, [R0+URZ+0xd0], R2 ;  /* 0x0000d002000075a7 */ /* 0x0022a400080011ff */
[----:B--2---:R-:W-:Y:S05]  /*2cc0*/  @!P0 NANOSLEEP.SYNCS 0x989680 ;  /* 0x009896800000895d */ /* 0x004fea0003900000 */
[----:B------:R-:W2:Y:S02]  /*2cd0*/  @!P0 SYNCS.PHASECHK.TRANS64 P0, [R0+URZ+0xd0], R2 ;  /* 0x0000d002000085a7 */ /* 0x000ea400080010ff */
[----:B--2---:R-:W-:Y:S05]  /*2ce0*/  @P0 EXIT ;  /* 0x000000000000094d */ /* 0x004fea0003800000 */
[----:B------:R-:W-:Y:S05]  /*2cf0*/  BRA `(.L_x_51) ;  /* 0xfffffffc00ec7947 */ /* 0x000fea000383ffff */
.L_x_44:
[----:B------:R-:W-:-:S09]  /*2d00*/  UISETP.NE.AND UP0, UPT, UR8, URZ, UPT ;  /* 0x000000ff0800728c */ /* 0x000fd2000bf05270 */
[----:B------:R-:W-:Y:S05]  /*2d10*/  BRA.U UP0, `(.L_x_52) ;  /* 0x0000000d00b47547 */ /* 0x000fea000b800000 */
[----:B------:R-:W-:Y:S01]  /*2d20*/  UMOV UR4, 0x40 ;  /* 0x0000004000047882 */ /* 0x000fe20000000000 */
[----:B------:R-:W-:Y:S01]  /*2d30*/  NOP ;  /* 0x0000000000007918 */ /* 0x000fe20000000000 */
[----:B------:R-:W-:Y:S01]  /*2d40*/  ULEA UR4, UR46, UR4, 0x18 ;  /* 0x000000042e047291 */ /* 0x000fe2000f8ec0ff */
[----:B------:R-:W-:Y:S02]  /*2d50*/  UMOV UR5, 0x400 ;  /* 0x0000040000057882 */ /* 0x000fe40000000000 */
[----:B------:R-:W-:-:S06]  /*2d60*/  ULEA UR46, UR46, UR5, 0x18 ;  /* 0x000000052e2e7291 */ /* 0x000fcc000f8ec0ff */
[----:B------:R-:W1:Y:S02]  /*2d70*/  LDS.U8 R0, [UR4+0x1c] ;  /* 0x00001c04ff007984 */ /* 0x000e640008000000 */
[----:B-1----:R-:W-:-:S13]  /*2d80*/  ISETP.NE.AND P0, PT, R0, RZ, PT ;  /* 0x000000ff0000720c */ /* 0x002fda0003f05270 */
[----:B------:R-:W-:Y:S05]  /*2d90*/  @P0 BRA `(.L_x_53) ;  /* 0x0000000000580947 */ /* 0x000fea0003800000 */
[----:B------:R-:W-:-:S13]  /*2da0*/  ELECT P0, URZ, PT ;  /* 0x0000000000ff782f */ /* 0x000fda0003800000 */
[----:B------:R-:W-:Y:S05]  /*2db0*/  @!P0 BRA `(.L_x_54) ;  /* 0x0000000000608947 */ /* 0x000fea0003800000 */
[----:B------:R-:W-:Y:S01]  /*2dc0*/  UMOV UR5, 0x10 ;  /* 0x0000001000057882 */ /* 0x000fe20000000000 */
[----:B------:R-:W-:Y:S01]  /*2dd0*/  HFMA2 R0, -RZ, RZ, 0, 5.9604644775390625e-08 ;  /* 0x00000001ff007431 */ /* 0x000fe200000001ff */
[----:B------:R-:W-:-:S03]  /*2de0*/  MOV R2, 0xffff ;  /* 0x0000ffff00027802 */ /* 0x000fc60000000f00 */
[----:B------:R-:W-:Y:S04]  /*2df0*/  DEPBAR.LE SB1, 0x36 ;  /* 0x00009d800000791a */ /* 0x000fe80000000000 */
[----:B------:R-:W1:Y:S02]  /*2e00*/  UTCATOMSWS.FIND_AND_SET.ALIGN UP0, UR5, UR5 ;  /* 0x00000005000575e3 */ /* 0x000e640008000800 */
[----:B-1----:R-:W-:Y:S01]  /*2e10*/  MOV R3, UR5 ;  /* 0x0000000500037c02 */ /* 0x002fe20008000f00 */
[----:B------:R-:W-:Y:S06]  /*2e20*/  BRA.U UP0, `(.L_x_55) ;  /* 0x0000000100187547 */ /* 0x000fec000b800000 */
.L_x_56:
[----:B------:R-:W-:Y:S05]  /*2e30*/  NANOSLEEP 0x64 ;  /* 0x000000640000795d */ /* 0x000fea0003800000 */
[----:B------:R-:W-:-:S05]  /*2e40*/  UMOV UR5, 0x10 ;  /* 0x0000001000057882 */ /* 0x000fca0000000000 */
[----:B------:R-:W-:Y:S04]  /*2e50*/  DEPBAR.LE SB1, 0x36 ;  /* 0x00009d800000791a */ /* 0x000fe80000000000 */
[----:B------:R-:W1:Y:S02]  /*2e60*/  UTCATOMSWS.FIND_AND_SET.ALIGN UP0, UR5, UR5 ;  /* 0x00000005000575e3 */ /* 0x000e640008000800 */
[----:B-1----:R-:W-:Y:S01]  /*2e70*/  MOV R3, UR5 ;  /* 0x0000000500037c02 */ /* 0x002fe20008000f00 */
[----:B------:R-:W-:Y:S05]  /*2e80*/  BRA.U !UP0, `(.L_x_56) ;  /* 0xfffffffd08e87547 */ /* 0x000fea000b83ffff */
.L_x_55:
[-C--:B------:R-:W-:Y:S02]  /*2e90*/  SHF.L.U32 R2, R2, R3.reuse, RZ ;  /* 0x0000000302027219 */ /* 0x080fe400000006ff */
[----:B------:R-:W-:Y:S01]  /*2ea0*/  SHF.L.U32 R0, R0, R3, RZ ;  /* 0x0000000300007219 */ /* 0x000fe200000006ff */
[----:B------:R-:W-:Y:S02]  /*2eb0*/  IMAD.SHL.U32 R3, R3, 0x20, RZ ;  /* 0x0000002003037824 */ /* 0x000fe400078e00ff */
[----:B------:R1:W-:Y:S04]  /*2ec0*/  ATOMS.OR RZ, [UR4+0x14], R2 ;  /* 0x00001402ffff798c */ /* 0x0003e8000b000004 */
[----:B------:R1:W-:Y:S04]  /*2ed0*/  ATOMS.OR RZ, [UR4+0x18], R0 ;  /* 0x00001800ffff798c */ /* 0x0003e8000b000004 */
[----:B------:R1:W-:Y:S01]  /*2ee0*/  STS [UR46+0x170], R3 ;  /* 0x00017003ff007988 */ /* 0x0003e2000800082e */
[----:B------:R-:W-:Y:S05]  /*2ef0*/  BRA `(.L_x_54) ;  /* 0x0000000000107947 */ /* 0x000fea0003800000 */
.L_x_53:
[----:B------:R-:W-:Y:S02]  /*2f00*/  MOV R0, 0xffffffff ;  /* 0xffffffff00007802 */ /* 0x000fe40000000f00 */
[----:B------:R-:W-:-:S03]  /*2f10*/  MOV R2, 0x2f40 ;  /* 0x00002f4000027802 */ /* 0x000fc60000000f00 */
[----:B------:R1:W-:Y:S04]  /*2f20*/  STS [UR46+0x170], R0 ;  /* 0x00017000ff007988 */ /* 0x0003e8000800082e */
[----:B-1-3-5:R-:W-:Y:S05]  /*2f30*/  CALL.REL.NOINC `($__internal_1_$__cuda_sm10x_tcgen05_guardrail_trap_phase_invalid_during_alloc) ;  /* 0x0000005400507944 */ /* 0x02afea0003c00000 */
.L_x_54:
[----:B------:R-:W-:Y:S05]  /*2f40*/  WARPSYNC.ALL ;  /* 0x0000000000007948 */ /* 0x000fea0003800000 */
[----:B------:R-:W2:Y:S01]  /*2f50*/  S2UR UR5, SR_CgaCtaId ;  /* 0x00000000000579c3 */ /* 0x000ea20000008800 */
[----:B------:R-:W-:Y:S01]  /*2f60*/  UMOV UR4, 0x400 ;  /* 0x0000040000047882 */ /* 0x000fe20000000000 */
[----:B------:R-:W-:-:S06]  /*2f70*/  NOP ;  /* 0x0000000000007918 */ /* 0x000fcc0000000000 */
[----:B------:R-:W-:Y:S06]  /*2f80*/  BAR.ARV 0x6, 0xa0 ;  /* 0x0182800000007b1d */ /* 0x000fec0000002000 */
[----:B------:R-:W4:Y:S01]  /*2f90*/  LDCU UR7, c[0x0][0x38c] ;  /* 0x00007180ff0777ac */ /* 0x000f220008000800 */
[----:B------:R-:W-:Y:S01]  /*2fa0*/  IMAD.MOV.U32 R11, RZ, RZ, 0x1 ;  /* 0x00000001ff0b7424 */ /* 0x000fe200078e00ff */
[----:B------:R-:W-:Y:S01]  /*2fb0*/  CS2R R8, SRZ ;  /* 0x0000000000087805 */ /* 0x000fe2000001ff00 */
[----:B------:R-:W-:Y:S01]  /*2fc0*/  IMAD.MOV.U32 R10, RZ, RZ, RZ ;  /* 0x000000ffff0a7224 */ /* 0x000fe200078e00ff */
[----:B------:R-:W3:Y:S01]  /*2fd0*/  LDCU UR6, c[0x0][0x38c] ;  /* 0x00007180ff0677ac */ /* 0x000ee20008000800 */
[----:B------:R-:W-:Y:S01]  /*2fe0*/  UMOV UR15, URZ ;  /* 0x000000ff000f7c82 */ /* 0x000fe20008000000 */
[----:B------:R-:W-:Y:S01]  /*2ff0*/  UMOV UR14, URZ ;  /* 0x000000ff000e7c82 */ /* 0x000fe20008000000 */
[----:B--2---:R-:W-:Y:S01]  /*3000*/  ULEA UR5, UR5, UR4, 0x18 ;  /* 0x0000000405057291 */ /* 0x004fe2000f8ec0ff */
[----:B------:R-:W-:Y:S01]  /*3010*/  UMOV UR24, 0x0 ;  /* 0x0000000000187882 */ /* 0x000fe20000000000 */
[----:B------:R-:W-:-:S02]  /*3020*/  UMOV UR25, 0x8100490 ;  /* 0x0810049000197882 */ /* 0x000fc40000000000 */
[----:B------:R-:W-:Y:S02]  /*3030*/  UIADD3 UR10, UPT, UPT, UR5, 0x6400, URZ ;  /* 0x00006400050a7890 */ /* 0x000fe4000fffe0ff */
[----:B------:R-:W-:Y:S02]  /*3040*/  UIADD3 UR11, UPT, UPT, UR5, 0x26400, URZ ;  /* 0x00026400050b7890 */ /* 0x000fe4000fffe0ff */
[----:B----4-:R-:W-:Y:S01]  /*3050*/  UIADD3 UR7, UPT, UPT, UR7, 0x3f, URZ ;  /* 0x0000003f07077890 */ /* 0x010fe2000fffe0ff */
[----:B-1----:R-:W1:Y:S01]  /*3060*/  LDS R0, [UR5+0x170] ;  /* 0x00017005ff007984 */ /* 0x002e620008000800 */
[----:B------:R-:W-:Y:S02]  /*3070*/  USHF.R.U32.HI UR10, URZ, 0x4, UR10 ;  /* 0x00000004ff0a7899 */ /* 0x000fe4000801160a */
[----:B------:R-:W-:Y:S02]  /*3080*/  USHF.R.S32.HI UR4, URZ, 0x1f, UR7 ;  /* 0x0000001fff047899 */ /* 0x000fe40008011407 */
[----:B------:R-:W-:-:S02]  /*3090*/  USHF.R.U32.HI UR11, URZ, 0x4, UR11 ;  /* 0x00000004ff0b7899 */ /* 0x000fc4000801160b */
[----:B------:R-:W-:Y:S02]  /*30a0*/  ULEA.HI UR4, UR4, UR7, URZ, 0x6 ;  /* 0x0000000704047291 */ /* 0x000fe4000f8f30ff */
[----:B------:R-:W-:Y:S02]  /*30b0*/  ULOP3.LUT UR10, UR10, 0x3fff, URZ, 0xc0, !UPT ;  /* 0x00003fff0a0a7892 */ /* 0x000fe4000f8ec0ff */
[----:B------:R-:W-:Y:S02]  /*30c0*/  USHF.R.S32.HI UR4, URZ, 0x6, UR4 ;  /* 0x00000006ff047899 */ /* 0x000fe40008011404 */
[----:B------:R-:W-:Y:S02]  /*30d0*/  ULOP3.LUT UR11, UR11, 0x3fff, URZ, 0xc0, !UPT ;  /* 0x00003fff0b0b7892 */ /* 0x000fe4000f8ec0ff */
[----:B------:R-:W-:Y:S01]  /*30e0*/  UISETP.LT.AND UP0, UPT, UR4, 0x1, UPT ;  /* 0x000000010400788c */ /* 0x000fe2000bf01270 */
[----:B------:R-:W-:Y:S01]  /*30f0*/  UMOV UR22, 0x0 ;  /* 0x0000000000167882 */ /* 0x000fe20000000000 */
[----:B------:R-:W-:-:S02]  /*3100*/  UMOV UR23, 0x8100490 ;  /* 0x0810049000177882 */ /* 0x000fc40000000000 */
[----:B------:R-:W-:Y:S02]  /*3110*/  USEL UR9, UR4, 0x1, !UP0 ;  /* 0x0000000104097887 */ /* 0x000fe4000c000000 */
[----:B------:R-:W-:Y:S02]  /*3120*/  ULOP3.LUT UR10, UR10, 0x10000, URZ, 0xfc, !UPT ;  /* 0x000100000a0a7892 */ /* 0x000fe4000f8efcff */
[----:B------:R-:W-:Y:S02]  /*3130*/  ULOP3.LUT UR11, UR11, 0x10000, URZ, 0xfc, !UPT ;  /* 0x000100000b0b7892 */ /* 0x000fe4000f8efcff */
[----:B------:R-:W-:Y:S02]  /*3140*/  UIADD3 UR9, UPT, UPT, -UR9, URZ, URZ ;  /* 0x000000ff09097290 */ /* 0x000fe4000fffe1ff */
[----:B---3--:R-:W-:Y:S01]  /*3150*/  UISETP.GE.AND UP3, UPT, UR6, 0x1, UPT ;  /* 0x000000010600788c */ /* 0x008fe2000bf66270 */
[----:B------:R-:W-:Y:S01]  /*3160*/  UMOV UR20, 0x0 ;  /* 0x0000000000147882 */ /* 0x000fe20000000000 */
[----:B------:R-:W-:Y:S01]  /*3170*/  UMOV UR21, 0x8100490 ;  /* 0x0810049000157882 */ /* 0x000fe20000000000 */
[----:B------:R-:W-:Y:S01]  /*3180*/  UMOV UR18, 0x0 ;  /* 0x0000000000127882 */ /* 0x000fe20000000000 */
[----:B------:R-:W-:Y:S01]  /*3190*/  UMOV UR19, 0x8100490 ;  /* 0x0810049000137882 */ /* 0x000fe20000000000 */
[----:B-1----:R-:W-:-:S15]  /*31a0*/  R2UR UR16, R0 ;  /* 0x00000000001072ca */ /* 0x002fde00000e0000 */
.L_x_63:
[----:B------:R-:W-:Y:S02]  /*31b0*/  LEA R0, R10, UR5, 0x3 ;  /* 0x000000050a007c11 */ /* 0x000fe4000f8e18ff */
[----:B------:R-:W-:Y:S02]  /*31c0*/  SHF.L.U32 R2, R9, 0x1f, RZ ;  /* 0x0000001f09027819 */ /* 0x000fe400000006ff */
[----:B------:R-:W-:Y:S01]  /*31d0*/  PLOP3.LUT P0, PT, PT, PT, UP3, 0x80, 0x8 ;  /* 0x000000000008781c */ /* 0x000fe20003f0f038 */
[----:B------:R-:W-:Y:S01]  /*31e0*/  VIADD R3, R0, 0xd0 ;  /* 0x000000d000037836 */ /* 0x000fe20000000000 */
[----:B-1----:R-:W1:Y:S02]  /*31f0*/  SYNCS.PHASECHK.TRANS64.TRYWAIT P1, [R0+URZ+0xc0], R2 ;  /* 0x0000c002000075a7 */ /* 0x002e6400080211ff */
[----:B-1-3--:R-:W-:Y:S09]  /*3200*/  @!P1 BRA `(.L_x_57) ;  /* 0x0000004c00109947 */ /* 0x00aff20003800000 */
.L_x_143:
[----:B------:R-:W-:Y:S01]  /*3210*/  LEA R4, R10, UR5, 0x4 ;  /* 0x000000050a047c11 */ /* 0x000fe2000f8e20ff */
[----:B------:R-:W-:Y:S01]  /*3220*/  @UP3 ULEA UR6, UR14, UR5, 0x3 ;  /* 0x000000050e063291 */ /* 0x000fe2000f8e18ff */
[----:B------:R-:W-:Y:S01]  /*3230*/  PLOP3.LUT P2, PT, PT, PT, PT, 0x80, 0x8 ;  /* 0x000000000008781c */ /* 0x000fe20003f4f070 */
[----:B------:R-:W-:Y:S01]  /*3240*/  ULEA UR7, UR15, UR5, 0x3 ;  /* 0x000000050f077291 */ /* 0x000fe2000f8e18ff */
[----:B------:R-:W-:Y:S01]  /*3250*/  PRMT R3, RZ, 0x654, R3 ;  /* 0x00000654ff037816 */ /* 0x000fe20000000003 */
[----:B------:R-:W-:Y:S01]  /*3260*/  ULEA UR8, UR15, UR16, 0x6 ;  /* 0x000000100f087291 */ /* 0x000fe2000f8e30ff */
[----:B------:R-:W2:Y:S01]  /*3270*/  LDS.128 R4, [R4+0x150] ;  /* 0x0001500004047984 */ /* 0x000ea20000000c00 */
[----:B-1----:R-:W-:Y:S02]  /*3280*/  @P0 SHF.L.U32 R2, R8, 0x1f, RZ ;  /* 0x0000001f08020819 */ /* 0x002fe400000006ff */
[----:B------:R-:W-:Y:S01]  /*3290*/  SHF.L.U32 R0, R11, 0x1f, RZ ;  /* 0x0000001f0b007819 */ /* 0x000fe200000006ff */
[----:B------:R-:W-:Y:S01]  /*32a0*/  @!PT LDS RZ, [RZ] ;  /* 0x00000000fffff984 */ /* 0x000fe20000000800 */
[----:B------:R-:W-:Y:S01]  /*32b0*/  @!PT LDS RZ, [RZ] ;  /* 0x00000000fffff984 */ /* 0x000fe20000000800 */
[----:B------:R-:W-:Y:S01]  /*32c0*/  @!PT LDS RZ, [RZ] ;  /* 0x00000000fffff984 */ /* 0x000fe20000000800 */
[----:B------:R-:W-:Y:S01]  /*32d0*/  @!PT LDS RZ, [RZ] ;  /* 0x00000000fffff984 */ /* 0x000fe20000000800 */
[----:B------:R1:W-:Y:S06]  /*32e0*/  MEMBAR.ALL.CTA ;  /* 0x0000000000007992 */ /* 0x0003ec0000008000 */
[----:B-1----:R-:W1:Y:S02]  /*32f0*/  FENCE.VIEW.ASYNC.S ;  /* 0x00000000000073c6 */ /* 0x002e640000000000 */
[----:B-1----:R1:W-:Y:S01]  /*3300*/  SYNCS.ARRIVE.TRANS64.RED.A1T0 RZ, [R3+URZ], RZ ;  /* 0x000000ff03ff79a7 */ /* 0x0023e200081004ff */
[----:B------:R1:W3:Y:S01]  /*3310*/  @P0 SYNCS.PHASECHK.TRANS64.TRYWAIT P2, [UR6], R2 ;  /* 0x00000002ff0005a7 */ /* 0x0002e20008041106 */
[----:B--2---:R-:W-:Y:S01]  /*3320*/  LOP3.LUT P1, RZ, R6, 0x1, RZ, 0xc0, !PT ;  /* 0x0000000106ff7812 */ /* 0x004fe2000782c0ff */
[----:B------:R-:W2:Y:S02]  /*3330*/  SYNCS.PHASECHK.TRANS64.TRYWAIT P0, [UR7+0x100], R0 ;  /* 0x00010000ff0075a7 */ /* 0x000ea40008001107 */
[----:B-123--:R-:W-:Y:S10]  /*3340*/  @!P0 BRA `(.L_x_58) ;  /* 0x0000004800d48947 */ /* 0x00eff40003800000 */
.L_x_145:
[----:B------:R-:W-:Y:S01]  /*3350*/  IADD3 R10, PT, PT, R10, 0x1, RZ ;  /* 0x000000010a0a7810 */ /* 0x000fe20007ffe0ff */
[----:B------:R-:W-:Y:S06]  /*3360*/  BRA.U !UP3, `(.L_x_59) ;  /* 0x000000010bc07547 */ /* 0x000fec000b800000 */
[----:B------:R-:W-:Y:S01]  /*3370*/  UPLOP3.LUT UP4, UPT, UPT, UPT, UPT, 0x40, 0x4 ;  /* 0x000000000004789c */ /* 0x000fe20003f8e870 */
[----:B------:R-:W-:Y:S01]  /*3380*/  UMOV UR13, UR9 ;  /* 0x00000009000d7c82 */ /* 0x000fe20008000000 */
[----:B------:R-:W-:Y:S01]  /*3390*/  UMOV UR12, UR4 ;  /* 0x00000004000c7c82 */ /* 0x000fe20008000000 */
[----:B------:R-:W-:-:S08]  /*33a0*/  UMOV UR17, UR14 ;  /* 0x0000000e00117c82 */ /* 0x000fd00008000000 */
.L_x_62:
[----:B------:R-:W-:Y:S02]  /*33b0*/  UIADD3 UR13, UPT, UPT, UR13, 0x1, URZ ;  /* 0x000000010d0d7890 */ /* 0x000fe4000fffe0ff */
[----:B--2---:R-:W-:Y:S02]  /*33c0*/  ULEA UR6, UR17, UR5, 0x3 ;  /* 0x0000000511067291 */ /* 0x004fe4000f8e18ff */
[----:B------:R-:W-:Y:S01]  /*33d0*/  UISETP.NE.AND UP0, UPT, UR13, URZ, UPT ;  /* 0x000000ff0d00728c */ /* 0x000fe2000bf05270 */
[----:B---3--:R-:W-:Y:S10]  /*33e0*/  @P2 BRA `(.L_x_60) ;  /* 0x00000000000c2947 */ /* 0x008ff40003800000 */
[----:B-1----:R-:W-:Y:S04]  /*33f0*/  SHF.L.U32 R2, R8, 0x1f, RZ ;  /* 0x0000001f08027819 */ /* 0x002fe800000006ff */
[----:B------:R-:W1:Y:S02]  /*3400*/  SYNCS.PHASECHK.TRANS64.TRYWAIT P0, [UR6], R2 ;  /* 0x00000002ff0075a7 */ /* 0x000e640008001106 */
[----:B-1----:R-:W-:Y:S05]  /*3410*/  @!P0 BRA `(.L_x_61) ;  /* 0x0000004800b88947 */ /* 0x002fea0003800000 */
.L_x_60:
[----:B------:R-:W-:Y:S01]  /*3420*/  UISETP.NE.AND UP1, UPT, UR12, 0x1, UPT ;  /* 0x000000010c00788c */ /* 0x000fe2000bf25270 */
[----:B------:R-:W-:Y:S01]  /*3430*/  PLOP3.LUT P2, PT, PT, PT, PT, 0x80, 0x8 ;  /* 0x000000000008781c */ /* 0x000fe20003f4f070 */
[----:B------:R-:W-:Y:S02]  /*3440*/  UIADD3 UR14, UPT, UPT, UR17, 0x1, URZ ;  /* 0x00000001110e7890 */ /* 0x000fe4000fffe0ff */
[----:B------:R-:W-:Y:S02]  /*3450*/  ULEA UR28, UR17, UR11, 0x9 ;  /* 0x0000000b111c7291 */ /* 0x000fe4000f8e48ff */
[----:B------:R-:W-:Y:S01]  /*3460*/  UISETP.NE.AND UP2, UPT, UR14, 0x8, UPT ;  /* 0x000000080e00788c */ /* 0x000fe2000bf45270 */
[----:B------:R-:W-:Y:S01]  /*3470*/  PLOP3.LUT P0, PT, PT, PT, UP1, 0x80, 0x8 ;  /* 0x000000000008781c */ /* 0x000fe20003f0f018 */
[----:B------:R-:W-:Y:S02]  /*3480*/  UIADD3 UR40, UPT, UPT, UR28, 0x2, URZ ;  /* 0x000000021c287890 */ /* 0x000fe4000fffe0ff */
[----:B------:R-:W-:Y:S02]  /*3490*/  USEL UR27, URZ, 0x1, UP2 ;  /* 0x00000001ff1b7887 */ /* 0x000fe40009000000 */
[----:B------:R-:W-:Y:S02]  /*34a0*/  USEL UR14, UR14, URZ, UP2 ;  /* 0x000000ff0e0e7287 */ /* 0x000fe40009000000 */
[----:B------:R-:W-:Y:S02]  /*34b0*/  UIADD3 UR36, UPT, UPT, UR28, 0x4, URZ ;  /* 0x000000041c247890 */ /* 0x000fe4000fffe0ff */
[----:B------:R-:W-:Y:S01]  /*34c0*/  @UP1 ULEA UR26, UR14, UR5, 0x3 ;  /* 0x000000050e1a1291 */ /* 0x000fe2000f8e18ff */
[----:B------:R-:W-:Y:S01]  /*34d0*/  LOP3.LUT R8, R8, UR27, RZ, 0x3c, !PT ;  /* 0x0000001b08087c12 */ /* 0x000fe2000f8e3cff */
[----:B------:R-:W-:Y:S02]  /*34e0*/  UIADD3 UR32, UPT, UPT, UR28, 0x6, URZ ;  /* 0x000000061c207890 */ /* 0x000fe4000fffe0ff */
[----:B------:R-:W-:Y:S01]  /*34f0*/  UIADD3 UR6, UPT, UPT, UR6, 0x40, URZ ;  /* 0x0000004006067890 */ /* 0x000fe2000fffe0ff */
[----:B-1----:R-:W-:Y:S01]  /*3500*/  @P0 SHF.L.U32 R0, R8, 0x1f, RZ ;  /* 0x0000001f08000819 */ /* 0x002fe200000006ff */
[----:B------:R-:W-:Y:S01]  /*3510*/  UIADD3 UR12, UPT, UPT, UR12, -0x1, URZ ;  /* 0xffffffff0c0c7890 */ /* 0x000fe2000fffe0ff */
[----:B------:R-:W-:Y:S02]  /*3520*/  UMOV UR29, 0x40004040 ;  /* 0x40004040001d7882 */ /* 0x000fe40000000000 */
[----:B------:R2:W3:Y:S01]  /*3530*/  @P0 SYNCS.PHASECHK.TRANS64.TRYWAIT P2, [UR26], R0 ;  /* 0x00000000ff0005a7 */ /* 0x0004e2000804111a */
[----:B------:R-:W-:Y:S01]  /*3540*/  ULEA UR26, UR17, UR10, 0xa ;  /* 0x0000000a111a7291 */ /* 0x000fe2000f8e50ff */
[----:B------:R-:W-:Y:S01]  /*3550*/  UMOV UR27, 0x40004040 ;  /* 0x40004040001b7882 */ /* 0x000fe20000000000 */
[----:B------:R-:W-:Y:S02]  /*3560*/  UMOV UR41, 0x40004040 ;  /* 0x4000404000297882 */ /* 0x000fe40000000000 */
[----:B------:R-:W-:Y:S02]  /*3570*/  UIADD3 UR38, UPT, UPT, UR26, 0x2, URZ ;  /* 0x000000021a267890 */ /* 0x000fe4000fffe0ff */
[----:B------:R-:W-:Y:S02]  /*3580*/  UIADD3 UR34, UPT, UPT, UR26, 0x4, URZ ;  /* 0x000000041a227890 */ /* 0x000fe4000fffe0ff */
[----:B------:R-:W-:Y:S01]  /*3590*/  UIADD3 UR30, UPT, UPT, UR26, 0x6, URZ ;  /* 0x000000061a1e7890 */ /* 0x000fe2000fffe0ff */
[----:B------:R2:W-:Y:S01]  /*35a0*/  UTCHMMA gdesc[UR26], gdesc[UR28], tmem[UR8], tmem[UR24], idesc[UR25], UP4 ;  /* 0x00ff181c1a0075ea */ /* 0x0005e2000a000008 */
[----:B------:R-:W-:Y:S01]  /*35b0*/  UPLOP3.LUT UP4, UPT, UPT, UPT, UPT, 0x80, 0x8 ;  /* 0x000000000008789c */ /* 0x000fe20003f8f070 */
[----:B------:R-:W-:Y:S01]  /*35c0*/  UMOV UR39, 0x40004040 ;  /* 0x4000404000277882 */ /* 0x000fe20000000000 */
[----:B------:R-:W-:Y:S01]  /*35d0*/  UMOV UR37, 0x40004040 ;  /* 0x4000404000257882 */ /* 0x000fe20000000000 */
[----:B------:R2:W-:Y:S01]  /*35e0*/  UTCHMMA gdesc[UR38], gdesc[UR40], tmem[UR8], tmem[UR22], idesc[UR23], UPT ;  /* 0x00ff1628260075ea */ /* 0x0005e2000b800008 */
[----:B------:R-:W-:Y:S01]  /*35f0*/  UMOV UR35, 0x40004040 ;  /* 0x4000404000237882 */ /* 0x000fe20000000000 */
[----:B------:R-:W-:Y:S01]  /*3600*/  UMOV UR33, 0x40004040 ;  /* 0x4000404000217882 */ /* 0x000fe20000000000 */
[----:B------:R-:W-:Y:S01]  /*3610*/  UMOV UR31, 0x40004040 ;  /* 0x40004040001f7882 */ /* 0x000fe20000000000 */
[----:B------:R2:W-:Y:S01]  /*3620*/  UTCHMMA gdesc[UR34], gdesc[UR36], tmem[UR8], tmem[UR20], idesc[UR21], UPT ;  /* 0x00ff1424220075ea */ /* 0x0005e2000b800008 */
[----:B------:R2:W-:Y:S01]  /*3630*/  UTCHMMA gdesc[UR30], gdesc[UR32], tmem[UR8], tmem[UR18], idesc[UR19], UPT ;  /* 0x00ff12201e0075ea */ /* 0x0005e2000b800008 */
[----:B------:R2:W-:Y:S01]  /*3640*/  UTCBAR [UR6], URZ ;  /* 0x000000ff060073e9 */ /* 0x0005e200080000ff */
[----:B------:R-:W-:Y:S01]  /*3650*/  UMOV UR17, UR14 ;  /* 0x0000000e00117c82 */ /* 0x000fe20008000000 */
[----:B------:R-:W-:Y:S05]  /*3660*/  BRA.U UP0, `(.L_x_62) ;  /* 0xfffffffd00507547 */ /* 0x000fea000b83ffff */
.L_x_59:
[----:B------:R-:W-:Y:S01]  /*3670*/  UIADD3 UR15, UPT, UPT, UR15, 0x1, URZ ;  /* 0x000000010f0f7890 */ /* 0x000fe2000fffe0ff */
[C---:B------:R-:W-:Y:S01]  /*3680*/  ISETP.NE.AND P0, PT, R10.reuse, 0x2, PT ;  /* 0x000000020a00780c */ /* 0x040fe20003f05270 */
[----:B------:R-:W-:Y:S02]  /*3690*/  UIADD3 UR7, UPT, UPT, UR7, 0xe0, URZ ;  /* 0x000000e007077890 */ /* 0x000fe4000fffe0ff */
[----:B------:R-:W-:Y:S01]  /*36a0*/  UISETP.NE.AND UP0, UPT, UR15, 0x4, UPT ;  /* 0x000000040f00788c */ /* 0x000fe2000bf05270 */
[----:B-12---:R-:W-:Y:S02]  /*36b0*/  SEL R0, RZ, 0x1, P0 ;  /* 0x00000001ff007807 */ /* 0x006fe40000000000 */
[----:B------:R-:W-:Y:S01]  /*36c0*/  SEL R10, R10, RZ, P0 ;  /* 0x000000ff0a0a7207 */ /* 0x000fe20000000000 */
[----:B------:R-:W-:Y:S01]  /*36d0*/  USEL UR6, URZ, 0x1, UP0 ;  /* 0x00000001ff067887 */ /* 0x000fe20008000000 */
[----:B------:R-:W-:Y:S01]  /*36e0*/  LOP3.LUT R9, R9, R0, RZ, 0x3c, !PT ;  /* 0x0000000009097212 */ /* 0x000fe200078e3cff */
[----:B------:R-:W-:Y:S01]  /*36f0*/  USEL UR15, UR15, URZ, UP0 ;  /* 0x000000ff0f0f7287 */ /* 0x000fe20008000000 */
[----:B------:R1:W-:Y:S03]  /*3700*/  UTCBAR [UR7], URZ ;  /* 0x000000ff070073e9 */ /* 0x0003e600080000ff */
[----:B------:R-:W-:Y:S01]  /*3710*/  LOP3.LUT R11, R11, UR6, RZ, 0x3c, !PT ;  /* 0x000000060b0b7c12 */ /* 0x000fe2000f8e3cff */
[----:B------:R-:W-:Y:S07]  /*3720*/  @P1 BRA `(.L_x_63) ;  /* 0xfffffff800a01947 */ /* 0x000fee000383ffff */
[----:B------:R-:W2:Y:S01]  /*3730*/  S2UR UR4, SR_CgaCtaId ;  /* 0x00000000000479c3 */ /* 0x000ea20000008800 */
[----:B------:R-:W-:Y:S01]  /*3740*/  ELECT P0, URZ, PT ;  /* 0x0000000000ff782f */ /* 0x000fe20003800000 */
[----:B------:R-:W-:Y:S01]  /*3750*/  IMAD.MOV.U32 R0, RZ, RZ, 0x1 ;  /* 0x00000001ff007424 */ /* 0x000fe200078e00ff */
[----:B------:R-:W-:Y:S01]  /*3760*/  UIADD3 UR5, UPT, UPT, UR5, 0x100, URZ ;  /* 0x0000010005057890 */ /* 0x000fe2000fffe0ff */
[----:B------:R-:W-:Y:S01]  /*3770*/  SHF.L.U32 R2, R11, 0x1f, RZ ;  /* 0x0000001f0b027819 */ /* 0x000fe200000006ff */
[----:B------:R-:W-:-:S03]  /*3780*/  UMOV UR6, 0x40 ;  /* 0x0000004000067882 */ /* 0x000fc60000000000 */
[----:B------:R-:W-:Y:S01]  /*3790*/  UVIRTCOUNT.DEALLOC.SMPOOL 0x80 ;  /* 0x000000800000784c */ /* 0x000fe20000000000 */
[----:B--2---:R-:W-:Y:S02]  /*37a0*/  ULEA UR4, UR4, UR6, 0x18 ;  /* 0x0000000604047291 */ /* 0x004fe4000f8ec0ff */
[----:B------:R-:W-:-:S07]  /*37b0*/  ULEA UR6, UR15, UR5, 0x3 ;  /* 0x000000050f067291 */ /* 0x000fce000f8e18ff */
[----:B------:R2:W-:Y:S02]  /*37c0*/  @P0 STS.U8 [UR4+0x1c], R0 ;  /* 0x00001c00ff000988 */ /* 0x0005e40008000004 */
[----:B------:R-:W4:Y:S02]  /*37d0*/  SYNCS.PHASECHK.TRANS64.TRYWAIT P0, [UR6], R2 ;  /* 0x00000002ff0075a7 */ /* 0x000f240008001106 */
[----:B--2-4-:R-:W-:Y:S05]  /*37e0*/  @!P0 BRA `(.L_x_64) ;  /* 0x0000004400dc8947 */ /* 0x014fea0003800000 */
.L_x_148:
[----:B-1----:R-:W-:-:S04]  /*37f0*/  UIADD3 UR7, UPT, UPT, UR15, 0x1, URZ ;  /* 0x000000010f077890 */ /* 0x002fc8000fffe0ff */
[----:B------:R-:W-:-:S04]  /*3800*/  UISETP.NE.AND UP0, UPT, UR7, 0x4, UPT ;  /* 0x000000040700788c */ /* 0x000fc8000bf05270 */
[----:B------:R-:W-:Y:S02]  /*3810*/  USEL UR8, URZ, 0x1, UP0 ;  /* 0x00000001ff087887 */ /* 0x000fe40008000000 */
[----:B------:R-:W-:-:S04]  /*3820*/  USEL UR7, UR7, URZ, UP0 ;  /* 0x000000ff07077287 */ /* 0x000fc80008000000 */
[----:B------:R-:W-:Y:S01]  /*3830*/  ULEA UR6, UR7, UR5, 0x3 ;  /* 0x0000000507067291 */ /* 0x000fe2000f8e18ff */
[----:B--2---:R-:W-:-:S04]  /*3840*/  LOP3.LUT R2, R11, UR8, RZ, 0x3c, !PT ;  /* 0x000000080b027c12 */ /* 0x004fc8000f8e3cff */
[----:B------:R-:W-:-:S04]  /*3850*/  SHF.L.U32 R3, R2, 0x1f, RZ ;  /* 0x0000001f02037819 */ /* 0x000fc800000006ff */
[----:B------:R-:W1:Y:S02]  /*3860*/  SYNCS.PHASECHK.TRANS64.TRYWAIT P0, [UR6], R3 ;  /* 0x00000003ff0075a7 */ /* 0x000e640008001106 */
[----:B-1----:R-:W-:Y:S05]  /*3870*/  @!P0 BRA `(.L_x_65) ;  /* 0x0000004400d08947 */ /* 0x002fea0003800000 */
.L_x_150:
        /* <DEDUP_REMOVED lines=9> */
.L_x_152:
[----:B------:R-:W-:-:S04]  /*3910*/  UIADD3 UR7, UPT, UPT, UR7, 0x1, URZ ;  /* 0x0000000107077890 */ /* 0x000fc8000fffe0ff */
[----:B------:R-:W-:-:S04]  /*3920*/  UISETP.NE.AND UP0, UPT, UR7, 0x4, UPT ;  /* 0x000000040700788c */ /* 0x000fc8000bf05270 */
[----:B------:R-:W-:Y:S02]  /*3930*/  USEL UR6, URZ, 0x1, UP0 ;  /* 0x00000001ff067887 */ /* 0x000fe40008000000 */
[----:B------:R-:W-:-:S04]  /*3940*/  USEL UR7, UR7, URZ, UP0 ;  /* 0x000000ff07077287 */ /* 0x000fc80008000000 */
[----:B------:R-:W-:Y:S01]  /*3950*/  ULEA UR7, UR7, UR5, 0x3 ;  /* 0x0000000507077291 */ /* 0x000fe2000f8e18ff */
[----:B------:R-:W-:-:S04]  /*3960*/  LOP3.LUT R2, R2, UR6, RZ, 0x3c, !PT ;  /* 0x0000000602027c12 */ /* 0x000fc8000f8e3cff */
[----:B------:R-:W-:-:S04]  /*3970*/  SHF.L.U32 R2, R2, 0x1f, RZ ;  /* 0x0000001f02027819 */ /* 0x000fc800000006ff */
[----:B------:R-:W2:Y:S02]  /*3980*/  SYNCS.PHASECHK.TRANS64.TRYWAIT P0, [UR7], R2 ;  /* 0x00000002ff0075a7 */ /* 0x000ea40008001107 */
[----:B--2---:R-:W-:Y:S05]  /*3990*/  @!P0 BRA `(.L_x_67) ;  /* 0x0000004400b88947 */ /* 0x004fea0003800000 */
.L_x_154:
[----:B------:R-:W-:Y:S01]  /*39a0*/  NOP ;  /* 0x0000000000007918 */ /* 0x000fe20000000000 */
[----:B-1----:R-:W1:Y:S01]  /*39b0*/  LDS R0, [UR4+0x14] ;  /* 0x00001404ff007984 */ /* 0x002e620008000800 */
[----:B------:R-:W-:Y:S01]  /*39c0*/  ULOP3.LUT UR6, UR16, 0xffff, URZ, 0xc0, !UPT ;  /* 0x0000ffff10067892 */ /* 0x000fe2000f8ec0ff */
[----:B------:R-:W-:Y:S01]  /*39d0*/  UMOV UR8, 0xffff ;  /* 0x0000ffff00087882 */ /* 0x000fe20000000000 */
[----:B------:R-:W-:Y:S02]  /*39e0*/  UMOV UR5, 0x1 ;  /* 0x0000000100057882 */ /* 0x000fe40000000000 */
[----:B------:R-:W-:-:S04]  /*39f0*/  USHF.R.U32.HI UR6, URZ, 0x5, UR6 ;  /* 0x00000005ff067899 */ /* 0x000fc80008011606 */
[----:B------:R-:W-:Y:S02]  /*3a00*/  USHF.L.U32 UR8, UR8, UR6, URZ ;  /* 0x0000000608087299 */ /* 0x000fe400080006ff */
[----:B------:R-:W-:-:S04]  /*3a10*/  USHF.L.U32 UR5, UR5, UR6, URZ ;  /* 0x0000000605057299 */ /* 0x000fc800080006ff */
[----:B-1----:R-:W-:-:S04]  /*3a20*/  LOP3.LUT R0, R0, UR8, RZ, 0xc0, !PT ;  /* 0x0000000800007c12 */ /* 0x002fc8000f8ec0ff */
[----:B------:R-:W-:-:S13]  /*3a30*/  ISETP.NE.AND P0, PT, R0, UR8, PT ;  /* 0x0000000800007c0c */ /* 0x000fda000bf05270 */
[----:B------:R-:W-:Y:S05]  /*3a40*/  @P0 BRA `(.L_x_68) ;  /* 0x0000000000580947 */ /* 0x000fea0003800000 */
[----:B------:R-:W1:Y:S02]  /*3a50*/  LDS R0, [UR4+0x18] ;  /* 0x00001804ff007984 */ /* 0x000e640008000800 */
[----:B-1----:R-:W-:-:S04]  /*3a60*/  LOP3.LUT R0, R0, UR5, RZ, 0xc0, !PT ;  /* 0x0000000500007c12 */ /* 0x002fc8000f8ec0ff */
[----:B------:R-:W-:-:S13]  /*3a70*/  ISETP.NE.AND P0, PT, R0, UR5, PT ;  /* 0x0000000500007c0c */ /* 0x000fda000bf05270 */
[----:B------:R-:W-:Y:S05]  /*3a80*/  @P0 BRA `(.L_x_69) ;  /* 0x00000000003c0947 */ /* 0x000fea0003800000 */
[----:B------:R-:W1:Y:S01]  /*3a90*/  S2R R2, SR_LANEID ;  /* 0x0000000000027919 */ /* 0x000e620000000000 */
[----:B------:R-:W-:Y:S01]  /*3aa0*/  ULOP3.LUT UR8, URZ, UR8, URZ, 0x33, !UPT ;  /* 0x00000008ff087292 */ /* 0x000fe2000f8e33ff */
[----:B------:R-:W-:Y:S02]  /*3ab0*/  VOTEU.ANY UR7, UPT, PT ;  /* 0x0000000000077886 */ /* 0x000fe400038e0100 */
[----:B------:R-:W-:-:S03]  /*3ac0*/  UFLO.U32 UR7, UR7 ;  /* 0x00000007000772bd */ /* 0x000fc600080e0000 */
[----:B------:R-:W-:-:S04]  /*3ad0*/  IMAD.U32 R0, RZ, RZ, UR8 ;  /* 0x00000008ff007e24 */ /* 0x000fc8000f8e00ff */
[----:B------:R2:W4:Y:S02]  /*3ae0*/  REDUX UR6, R0 ;  /* 0x00000000000673c4 */ /* 0x0005240000000000 */
[----:B------:R1:W-:Y:S02]  /*3af0*/  UTCATOMSWS.AND URZ, UR8 ;  /* 0x0000000800ff79e3 */ /* 0x0003e40008000000 */
[----:B-1----:R-:W-:Y:S02]  /*3b00*/  ISETP.EQ.U32.AND P0, PT, R2, UR7, PT ;  /* 0x0000000702007c0c */ /* 0x002fe4000bf02070 */
[----:B--2---:R-:W-:Y:S02]  /*3b10*/  LOP3.LUT R0, RZ, UR5, RZ, 0x33, !PT ;  /* 0x00000005ff007c12 */ /* 0x004fe4000f8e33ff */
[----:B----4-:R-:W-:Y:S02]  /*3b20*/  MOV R2, UR6 ;  /* 0x0000000600027c02 */ /* 0x010fe40008000f00 */
[----:B------:R-:W1:Y:S07]  /*3b30*/  REDUX UR5, R0 ;  /* 0x00000000000573c4 */ /* 0x000e6e0000000000 */
[----:B------:R2:W-:Y:S01]  /*3b40*/  @P0 ATOMS.AND RZ, [UR4+0x14], R2 ;  /* 0x00001402ffff098c */ /* 0x0005e2000a800004 */
[----:B-1----:R-:W-:-:S05]  /*3b50*/  IMAD.U32 R0, RZ, RZ, UR5 ;  /* 0x00000005ff007e24 */ /* 0x002fca000f8e00ff */
[----:B------:R2:W-:Y:S01]  /*3b60*/  @P0 ATOMS.AND RZ, [UR4+0x18], R0 ;  /* 0x00001800ffff098c */ /* 0x0005e2000a800004 */
[----:B------:R-:W-:Y:S05]  /*3b70*/  BRA `(.L_x_70) ;  /* 0x0000000000147947 */ /* 0x000fea0003800000 */
.L_x_69:
[----:B------:R-:W-:Y:S02]  /*3b80*/  MOV R2, 0x3ba0 ;  /* 0x00003ba000027802 */ /* 0x000fe40000000f00 */
[----:B---3-5:R-:W-:Y:S05]  /*3b90*/  CALL.REL.NOINC `($__internal_0_$__cuda_sm10x_tcgen05_guardrail_trap_col_being_dealloced_not_returned_by_alloc) ;  /* 0x00000048002c7944 */ /* 0x028fea0003c00000 */
[----:B------:R-:W-:Y:S05]  /*3ba0*/  BRA `(.L_x_70) ;  /* 0x0000000000087947 */ /* 0x000fea0003800000 */
.L_x_68:
[----:B------:R-:W-:Y:S02]  /*3bb0*/  MOV R2, 0x3bd0 ;  /* 0x00003bd000027802 */ /* 0x000fe40000000f00 */
[----:B---3-5:R-:W-:Y:S05]  /*3bc0*/  CALL.REL.NOINC `($__internal_2_$__cuda_sm10x_tcgen05_guardrail_trap_unallocated_columns_being_dealloced) ;  /* 0x0000004800387944 */ /* 0x028fea0003c00000 */
.L_x_70:
[----:B------:R-:W-:Y:S01]  /*3bd0*/  NOP ;  /* 0x0000000000007918 */ /* 0x000fe20000000000 */
[----:B------:R-:W-:Y:S05]  /*3be0*/  EXIT ;  /* 0x000000000000794d */ /* 0x000fea0003800000 */
.L_x_52:
[----:B------:R-:W-:-:S09]  /*3bf0*/  UISETP.NE.OR UP1, UPT, UR8, 0x3, !UP1 ;  /* 0x000000030800788c */ /* 0x000fd2000cf25670 */
[----:B------:R-:W-:Y:S05]  /*3c00*/  BRA.U UP1, `(.L_x_71) ;  /* 0x0000000d01b07547 */ /* 0x000fea000b800000 */
[----:B------:R-:W1:Y:S01]  /*3c10*/  LDC R0, c[0x0][0xb30] ;  /* 0x0002cc00ff007b82 */ /* 0x000e620000000800 */
[----:B------:R-:W2:Y:S01]  /*3c20*/  LDCU.64 UR6, c[0x0][0x888] ;  /* 0x00011100ff0677ac */ /* 0x000ea20008000a00 */
[----:B------:R-:W-:Y:S02]  /*3c30*/  HFMA2 R27, -RZ, RZ, 0, 0 ;  /* 0x00000000ff1b7431 */ /* 0x000fe400000001ff */
[----:B------:R-:W-:Y:S01]  /*3c40*/  IMAD.MOV.U32 R29, RZ, RZ, 0x1 ;  /* 0x00000001ff1d7424 */ /* 0x000fe200078e00ff */
[----:B------:R-:W-:Y:S01]  /*3c50*/  MOV R25, 0x2000 ;  /* 0x0000200000197802 */ /* 0x000fe20000000f00 */
[----:B------:R-:W4:Y:S01]  /*3c60*/  LDCU.64 UR4, c[0x0][0x890] ;  /* 0x00011200ff0477ac */ /* 0x000f220008000a00 */
[----:B------:R-:W-:Y:S01]  /*3c70*/  IMAD.MOV.U32 R28, RZ, RZ, RZ ;  /* 0x000000ffff1c7224 */ /* 0x000fe200078e00ff */
[----:B------:R-:W3:Y:S01]  /*3c80*/  LDC R24, c[0x0][0x370] ;  /* 0x0000dc00ff187b82 */ /* 0x000ee20000000800 */
[----:B------:R-:W-:-:S07]  /*3c90*/  UPLOP3.LUT UP0, UPT, UPT, UPT, UPT, 0x40, 0x4 ;  /* 0x000000000004789c */ /* 0x000fce0003f0e870 */
[----:B------:R-:W3:Y:S01]  /*3ca0*/  LDC R5, c[0x0][0xb0c] ;  /* 0x0002c300ff057b82 */ /* 0x000ee20000000800 */
[----:B--2---:R-:W-:-:S03]  /*3cb0*/  UISETP.NE.U32.AND UP2, UPT, UR6, URZ, UPT ;  /* 0x000000ff0600728c */ /* 0x004fc6000bf45070 */
[----:B------:R-:W-:Y:S01]  /*3cc0*/  UMOV UR6, 0x400 ;  /* 0x0000040000067882 */ /* 0x000fe20000000000 */
[----:B----4-:R-:W-:-:S03]  /*3cd0*/  UISETP.NE.U32.AND UP3, UPT, UR4, URZ, UPT ;  /* 0x000000ff0400728c */ /* 0x010fc6000bf65070 */
[----:B------:R-:W2:Y:S01]  /*3ce0*/  LDC R18, c[0x0][0xb20] ;  /* 0x0002c800ff127b82 */ /* 0x000ea20000000800 */
[----:B-1----:R-:W-:Y:S01]  /*3cf0*/  ISETP.NE.AND P1, PT, R0, 0x1, PT ;  /* 0x000000010000780c */ /* 0x002fe20003f25270 */
[----:B------:R-:W-:Y:S02]  /*3d00*/  UISETP.NE.AND.EX UP2, UPT, UR7, URZ, UPT, UP2 ;  /* 0x000000ff0700728c */ /* 0x000fe4000bf45320 */
[----:B------:R-:W-:Y:S02]  /*3d10*/  ULEA UR6, UR46, UR6, 0x18 ;  /* 0x000000062e067291 */ /* 0x000fe4000f8ec0ff */
[----:B------:R-:W-:Y:S02]  /*3d20*/  UISETP.NE.AND.EX UP3, UPT, UR5, URZ, UPT, UP3 ;  /* 0x000000ff0500728c */ /* 0x000fe4000bf65330 */
[----:B------:R-:W1:Y:S01]  /*3d30*/  LDC.64 R30, c[0x0][0x348] ;  /* 0x0000d200ff1e7b82 */ /* 0x000e620000000a00 */
[----:B------:R-:W-:-:S07]  /*3d40*/  UMOV UR7, URZ ;  /* 0x000000ff00077c82 */ /* 0x000fce0008000000 */
[----:B------:R-:W4:Y:S08]  /*3d50*/  LDC.64 R16, c[0x0][0xb10] ;  /* 0x0002c400ff107b82 */ /* 0x000f300000000a00 */
[----:B------:R-:W1:Y:S08]  /*3d60*/  LDC.64 R8, c[0x0][0xb18] ;  /* 0x0002c600ff087b82 */ /* 0x000e700000000a00 */
[----:B------:R-:W1:Y:S08]  /*3d70*/  LDC.64 R6, c[0x0][0xb28] ;  /* 0x0002ca00ff067b82 */ /* 0x000e700000000a00 */
[----:B--23--:R-:W1:Y:S02]  /*3d80*/  LDC R19, c[0x0][0x374] ;  /* 0x0000dd00ff137b82 */ /* 0x00ce640000000800 */
.L_x_80:
[C---:B------:R-:W-:Y:S02]  /*3d90*/  LEA R0, R28.reuse, UR6, 0x3 ;  /* 0x000000061c007c11 */ /* 0x040fe4000f8e18ff */
[----:B------:R-:W-:Y:S02]  /*3da0*/  SHF.L.U32 R2, R27, 0x1f, RZ ;  /* 0x0000001f1b027819 */ /* 0x000fe400000006ff */
[----:B------:R-:W-:Y:S02]  /*3db0*/  LEA R20, R28, UR6, 0x4 ;  /* 0x000000061c147c11 */ /* 0x000fe4000f8e20ff */
[----:B--2---:R-:W2:Y:S02]  /*3dc0*/  SYNCS.PHASECHK.TRANS64.TRYWAIT P0, [R0+URZ+0xc0], R2 ;  /* 0x0000c002000075a7 */ /* 0x004ea400080011ff */
[----:B--2---:R-:W-:Y:S05]  /*3dd0*/  @!P0 BRA `(.L_x_72) ;  /* 0x0000004000c08947 */ /* 0x004fea0003800000 */
.L_x_155:
[----:B------:R-:W-:Y:S01]  /*3de0*/  ISETP.GE.AND P0, PT, R40, 0x1, PT ;  /* 0x000000012800780c */ /* 0x000fe20003f06270 */
[----:B------:R-:W3:Y:S01]  /*3df0*/  LDS.128 R20, [R20+0x150] ;  /* 0x0001500014147984 */ /* 0x000ee20000000c00 */
[----:B--2---:R-:W-:Y:S01]  /*3e00*/  VIADD R0, R0, 0xd0 ;  /* 0x000000d000007836 */ /* 0x004fe20000000000 */
[----:B------:R-:W-:Y:S01]  /*3e10*/  @!PT LDS RZ, [RZ] ;  /* 0x00000000fffff984 */ /* 0x000fe20000000800 */
[----:B------:R-:W-:Y:S01]  /*3e20*/  @!PT LDS RZ, [RZ] ;  /* 0x00000000fffff984 */ /* 0x000fe20000000800 */
[----:B------:R-:W-:Y:S01]  /*3e30*/  @!PT LDS RZ, [RZ] ;  /* 0x00000000fffff984 */ /* 0x000fe20000000800 */
[----:B------:R-:W-:Y:S01]  /*3e40*/  @!PT LDS RZ, [RZ] ;  /* 0x00000000fffff984 */ /* 0x000fe20000000800 */
[----:B------:R2:W-:Y:S06]  /*3e50*/  MEMBAR.ALL.CTA ;  /* 0x0000000000007992 */ /* 0x0005ec0000008000 */
[----:B--2---:R-:W2:Y:S01]  /*3e60*/  FENCE.VIEW.ASYNC.S ;  /* 0x00000000000073c6 */ /* 0x004ea20000000000 */
[----:B------:R-:W-:Y:S04]  /*3e70*/  PRMT R0, RZ, 0x654, R0 ;  /* 0x00000654ff007816 */ /* 0x000fe80000000000 */
[----:B--2---:R2:W-:Y:S01]  /*3e80*/  SYNCS.ARRIVE.TRANS64.RED.A1T0 RZ, [R0+URZ], RZ ;  /* 0x000000ff00ff79a7 */ /* 0x0045e200081004ff */
[----:B---3--:R-:W-:Y:S11]  /*3e90*/  LOP3.LUT P3, RZ, R22, 0x1, RZ, 0xc0, !PT ;  /* 0x0000000116ff7812 */ /* 0x008ff6000786c0ff */
[----:B------:R-:W-:Y:S02]  /*3ea0*/  @!UPT UIADD3 URZ, UPT, UPT, URZ, URZ, URZ ;  /* 0x000000fffffff290 */ /* 0x000fe4000fffe0ff */
[----:B------:R-:W-:Y:S02]  /*3eb0*/  @P3 MOV R13, R20 ;  /* 0x00000014000d3202 */ /* 0x000fe40000000f00 */
[----:B------:R-:W-:Y:S01]  /*3ec0*/  @P3 LOP3.LUT R12, R21, 0xffff, RZ, 0xc0, !PT ;  /* 0x0000ffff150c3812 */ /* 0x000fe200078ec0ff */
[----:B--2---:R-:W-:Y:S06]  /*3ed0*/  @!P0 BRA `(.L_x_73) ;  /* 0x0000000000a48947 */ /* 0x004fec0003800000 */
[-C--:B-1----:R-:W-:Y:S01]  /*3ee0*/  IMAD.HI.U32 R0, R19, R9.reuse, RZ ;  /* 0x0000000913007227 */ /* 0x082fe200078e00ff */
[----:B------:R-:W-:Y:S02]  /*3ef0*/  ISETP.NE.AND P0, PT, R8, 0x1, PT ;  /* 0x000000010800780c */ /* 0x000fe40003f05270 */
[----:B------:R-:W-:Y:S01]  /*3f00*/  ISETP.NE.AND P2, PT, R40, 0x1, PT ;  /* 0x000000012800780c */ /* 0x000fe20003f45270 */
[----:B----4-:R-:W-:Y:S01]  /*3f10*/  IMAD.HI.U32 R11, R24, R16, RZ ;  /* 0x00000010180b7227 */ /* 0x010fe200078e00ff */
[----:B------:R-:W-:Y:S02]  /*3f20*/  SHF.R.U32.HI R0, RZ, R18, R0 ;  /* 0x00000012ff007219 */ /* 0x000fe40000011600 */
[----:B------:R-:W-:Y:S01]  /*3f30*/  ISETP.NE.AND P4, PT, R5, 0x1, PT ;  /* 0x000000010500780c */ /* 0x000fe20003f85270 */
[----:B------:R-:W-:Y:S01]  /*3f40*/  IMAD.HI.U32 R15, R12, R9, RZ ;  /* 0x000000090c0f7227 */ /* 0x000fe200078e00ff */
[----:B------:R-:W-:Y:S02]  /*3f50*/  SHF.R.U32.HI R11, RZ, R17, R11 ;  /* 0x00000011ff0b7219 */ /* 0x000fe4000001160b */
[----:B------:R-:W-:Y:S01]  /*3f60*/  SEL R0, R19, R0, !P0 ;  /* 0x0000000013007207 */ /* 0x000fe20004000000 */
[----:B------:R-:W-:Y:S01]  /*3f70*/  IMAD.HI.U32 R14, R13, R16, RZ ;  /* 0x000000100d0e7227 */ /* 0x000fe200078e00ff */
[----:B------:R-:W-:Y:S03]  /*3f80*/  SEL R11, R24, R11, !P4 ;  /* 0x0000000b180b7207 */ /* 0x000fe60006000000 */
[-C--:B------:R-:W-:Y:S01]  /*3f90*/  IMAD.HI.U32 R10, R0, R6.reuse, RZ ;  /* 0x00000006000a7227 */ /* 0x080fe200078e00ff */
[----:B------:R-:W-:Y:S03]  /*3fa0*/  SHF.R.U32.HI R14, RZ, R17, R14 ;  /* 0x00000011ff0e7219 */ /* 0x000fe6000001160e */
[----:B------:R-:W-:Y:S01]  /*3fb0*/  IMAD.HI.U32 R2, R11, R6, RZ ;  /* 0x000000060b027227 */ /* 0x000fe200078e00ff */
[-C--:B------:R-:W-:Y:S02]  /*3fc0*/  @P2 SHF.R.U32.HI R0, RZ, R7.reuse, R10 ;  /* 0x00000007ff002219 */ /* 0x080fe4000001160a */
[----:B------:R-:W-:Y:S02]  /*3fd0*/  SHF.R.U32.HI R10, RZ, R18, R15 ;  /* 0x00000012ff0a7219 */ /* 0x000fe4000001160f */
[----:B------:R-:W-:Y:S01]  /*3fe0*/  @P2 SHF.R.U32.HI R11, RZ, R7, R2 ;  /* 0x00000007ff0b2219 */ /* 0x000fe20000011602 */
[----:B------:R-:W-:Y:S01]  /*3ff0*/  IMAD R0, R40, R0, RZ ;  /* 0x0000000028007224 */ /* 0x000fe200078e02ff */
[----:B------:R-:W-:Y:S02]  /*4000*/  SEL R10, R12, R10, !P0 ;  /* 0x0000000a0c0a7207 */ /* 0x000fe40004000000 */
[----:B------:R-:W-:Y:S01]  /*4010*/  SEL R2, R13, R14, !P4 ;  /* 0x0000000e0d027207 */ /* 0x000fe20006000000 */
[----:B------:R-:W-:Y:S01]  /*4020*/  IMAD R14, R40, R11, RZ ;  /* 0x0000000b280e7224 */ /* 0x000fe200078e02ff */
[C---:B------:R-:W-:Y:S01]  /*4030*/  ISETP.GE.AND P0, PT, R10.reuse, R0, PT ;  /* 0x000000000a00720c */ /* 0x040fe20003f06270 */
[----:B------:R-:W-:Y:S03]  /*4040*/  IMAD.HI.U32 R0, R10, R6, RZ ;  /* 0x000000060a007227 */ /* 0x000fe600078e00ff */
[----:B------:R-:W-:Y:S02]  /*4050*/  ISETP.GE.OR P0, PT, R2, R14, P0 ;  /* 0x0000000e0200720c */ /* 0x000fe40000706670 */
[-C--:B------:R-:W-:Y:S04]  /*4060*/  SHF.R.U32.HI R0, RZ, R7.reuse, R0 ;  /* 0x00000007ff007219 */ /* 0x080fe80000011600 */
[----:B------:R-:W-:Y:S05]  /*4070*/  SEL R15, R10, R0, !P2 ;  /* 0x000000000a0f7207 */ /* 0x000fea0005000000 */
[----:B------:R-:W-:Y:S02]  /*4080*/  IMAD.MOV R14, RZ, RZ, -R15 ;  /* 0x000000ffff0e7224 */ /* 0x000fe400078e0a0f */
[----:B------:R-:W-:Y:S04]  /*4090*/  @!P0 IMAD.HI.U32 R0, R2, R6, RZ ;  /* 0x0000000602008227 */ /* 0x000fe800078e00ff */
[----:B------:R-:W-:Y:S01]  /*40a0*/  IMAD R14, R40, R14, R10 ;  /* 0x0000000e280e7224 */ /* 0x000fe200078e020a */
[----:B------:R-:W-:Y:S04]  /*40b0*/  @!P0 SHF.R.U32.HI R0, RZ, R7, R0 ;  /* 0x00000007ff008219 */ /* 0x000fe80000011600 */
[----:B------:R-:W-:Y:S04]  /*40c0*/  @!P0 SEL R0, R2, R0, !P2 ;  /* 0x0000000002008207 */ /* 0x000fe80005000000 */
[----:B------:R-:W-:Y:S01]  /*40d0*/  @!P0 IADD3 R15, PT, PT, R15, -R0, RZ ;  /* 0x800000000f0f8210 */ /* 0x000fe20007ffe0ff */
[----:B------:R-:W-:Y:S01]  /*40e0*/  @!P0 IMAD R0, R11, R14, R0 ;  /* 0x0000000e0b008224 */ /* 0x000fe200078e0200 */
[----:B------:R-:W-:Y:S01]  /*40f0*/  IADD3 R11, PT, PT, -R10, RZ, RZ ;  /* 0x000000ff0a0b7210 */ /* 0x000fe20007ffe1ff */
[--C-:B------:R-:W-:Y:S02]  /*4100*/  IMAD.MOV R14, RZ, RZ, -R2.reuse ;  /* 0x000000ffff0e7224 */ /* 0x100fe400078e0a02 */
[----:B------:R-:W-:Y:S02]  /*4110*/  @!P0 IMAD R10, R15, R40, R2 ;  /* 0x000000280f0a8224 */ /* 0x000fe400078e0202 */
[----:B------:R-:W-:Y:S02]  /*4120*/  @!P0 IMAD.MOV.U32 R2, RZ, RZ, R0 ;  /* 0x000000ffff028224 */ /* 0x000fe400078e0000 */
[----:B------:R-:W-:Y:S02]  /*4130*/  IMAD R13, R5, R14, R13 ;  /* 0x0000000e050d7224 */ /* 0x000fe400078e020d */
[----:B------:R-:W-:Y:S02]  /*4140*/  IMAD R12, R8, R11, R12 ;  /* 0x0000000b080c7224 */ /* 0x000fe400078e020c */
[----:B------:R-:W-:Y:S02]  /*4150*/  IMAD R13, R2, R5, R13 ;  /* 0x00000005020d7224 */ /* 0x000fe400078e020d */
[----:B------:R-:W-:Y:S02]  /*4160*/  IMAD R12, R10, R8, R12 ;  /* 0x000000080a0c7224 */ /* 0x000fe400078e020c */
.L_x_73:
[----:B------:R-:W-:Y:S05]  /*4170*/  BRA.U UP0, `(.L_x_74) ;  /* 0x0000000100107547 */ /* 0x000fea000b800000 */
[----:B------:R-:W-:Y:S04]  /*4180*/  MOV R2, UR14 ;  /* 0x0000000e00027c02 */ /* 0x000fe80008000f00 */
[----:B------:R-:W-:Y:S04]  /*4190*/  SHF.L.U32 R2, R2, 0x1f, RZ ;  /* 0x0000001f02027819 */ /* 0x000fe800000006ff */
[----:B------:R-:W2:Y:S02]  /*41a0*/  SYNCS.PHASECHK.TRANS64.TRYWAIT P0, [UR6+0xb8], R2 ;  /* 0x0000b802ff0075a7 */ /* 0x000ea40008001106 */
[----:B--2---:R-:W-:Y:S05]  /*41b0*/  @!P0 BRA `(.L_x_75) ;  /* 0x0000003c00dc8947 */ /* 0x004fea0003800000 */
.L_x_74:
[----:B------:R-:W-:Y:S02]  /*41c0*/  R2UR UR11, R4 ;  /* 0x00000000040b72ca */ /* 0x000fe400000e0000 */
[----:B------:R-:W-:Y:S02]  /*41d0*/  R2UR UR10, R3 ;  /* 0x00000000030a72ca */ /* 0x000fe400000e0000 */
[----:B------:R-:W-:Y:S04]  /*41e0*/  ISETP.NE.U32.AND P2, PT, RZ, UR4, PT ;  /* 0x00000004ff007c0c */ /* 0x000fe8000bf45070 */
[----:B------:R-:W-:Y:S05]  /*41f0*/  ISETP.NE.AND.EX P2, PT, RZ, UR5, PT, P2 ;  /* 0x00000005ff007c0c */ /* 0x000fea000bf45320 */
[----:B------:R-:W-:Y:S02]  /*4200*/  USHF.L.U32 UR11, UR11, 0x7, URZ ;  /* 0x000000070b0b7899 */ /* 0x000fe400080006ff */
[----:B------:R-:W-:Y:S01]  /*4210*/  USHF.L.U32 UR10, UR10, 0x6, URZ ;  /* 0x000000060a0a7899 */ /* 0x000fe200080006ff */
[----:B------:R-:W-:Y:S11]  /*4220*/  BRA.U !UP3, `(.L_x_76) ;  /* 0x000000010b347547 */ /* 0x000ff6000b800000 */
[----:B------:R-:W-:Y:S01]  /*4230*/  UPLOP3.LUT UP4, UPT, UPT, UPT, UP2, 0x80, 0x8 ;  /* 0x000000000008789c */ /* 0x000fe20003f8f020 */
[----:B--2---:R-:W-:Y:S02]  /*4240*/  HFMA2 R0, -RZ, RZ, 0, 5.9604644775390625e-08 ;  /* 0x00000001ff007431 */ /* 0x004fe400000001ff */
[----:B------:R-:W-:Y:S03]  /*4250*/  IMAD.MOV.U32 R98, RZ, RZ, 0x1 ;  /* 0x00000001ff627424 */ /* 0x000fe600078e00ff */
[----:B------:R-:W-:Y:S05]  /*4260*/  PLOP3.LUT P0, PT, PT, PT, UP4, 0x80, 0x8 ;  /* 0x000000000008781c */ /* 0x000fea0003f0f048 */
[----:B------:R-:W2:Y:S01]  /*4270*/  @UP4 LDCU.64 UR12, c[0x0][0x888] ;  /* 0x00011100ff0c47ac */ /* 0x000ea20008000a00 */
[----:B------:R-:W-:Y:S07]  /*4280*/  @UP4 UIMAD UR8, UR36, UR4, URZ ;  /* 0x00000004240842a4 */ /* 0x000fee000f8e02ff */
[----:B------:R-:W-:Y:S01]  /*4290*/  @!P0 PRMT R98, R0, 0x7610, R98 ;  /* 0x0000761000628816 */ /* 0x000fe20000000062 */
[----:B--2---:R-:W-:Y:S03]  /*42a0*/  @UP4 UIMAD.WIDE UR12, UR8, 0x4, UR12 ;  /* 0x00000004080c48a5 */ /* 0x004fe6000f8e020c */
[----:B------:R-:W2:Y:S03]  /*42b0*/  @!UP4 LDCU UR8, c[0x0][0x880] ;  /* 0x00011000ff08c7ac */ /* 0x000ea60008000800 */
[----:B-----5:R-:W-:Y:S01]  /*42c0*/  IMAD.U32 R48, RZ, RZ, UR12 ;  /* 0x0000000cff307e24 */ /* 0x020fe2000f8e00ff */
[----:B------:R-:W-:Y:S05]  /*42d0*/  MOV R49, UR13 ;  /* 0x0000000d00317c02 */ /* 0x000fea0008000f00 */
[----:B------:R3:W5:Y:S02]  /*42e0*/  @P0 LDG.E R48, desc[UR48][R48.64] ;  /* 0x0000003030300981 */ /* 0x000764000c1e1900 */
[----:B--23--:R-:W-:Y:S07]  /*42f0*/  @!P0 IMAD.U32 R48, RZ, RZ, UR8 ;  /* 0x00000008ff308e24 */ /* 0x00cfee000f8e00ff */
.L_x_76:
[----:B-----5:R-:W-:Y:S01]  /*4300*/  @!P2 FSETP.EQ.AND P0, PT, R48, RZ, PT ;  /* 0x000000ff3000a20b */ /* 0x020fe20003f02000 */
[----:B------:R-:W-:Y:S01]  /*4310*/  @!UPT UIADD3 URZ, UPT, UPT, URZ, URZ, URZ ;  /* 0x000000fffffff290 */ /* 0x000fe2000fffe0ff */
[----:B------:R-:W-:Y:S11]  /*4320*/  @!P2 BRA `(.L_x_77) ;  /* 0x000000000014a947 */ /* 0x000ff60003800000 */
[----:B------:R-:W-:Y:S02]  /*4330*/  LOP3.LUT P2, RZ, R98, 0xff, RZ, 0xc0, !PT ;  /* 0x000000ff62ff7812 */ /* 0x000fe4000784c0ff */
[----:B------:R-:W-:Y:S04]  /*4340*/  PLOP3.LUT P0, PT, PT, PT, UP4, 0x80, 0x8 ;  /* 0x000000000008781c */ /* 0x000fe80003f0f048 */
[----:B------:R-:W-:Y:S07]  /*4350*/  PLOP3.LUT P0, PT, P0, PT, PT, 0x8, 0x80 ;  /* 0x000000000080781c */ /* 0x000fee000070e170 */
[----:B------:R-:W-:Y:S11]  /*4360*/  @P2 FSETP.EQ.AND P0, PT, R48, RZ, PT ;  /* 0x000000ff3000220b */ /* 0x000ff60003f02000 */
[----:B------:R-:W-:Y:S02]  /*4370*/  @!UPT UIADD3 URZ, UPT, UPT, URZ, URZ, URZ ;  /* 0x000000fffffff290 */ /* 0x000fe4000fffe0ff */
.L_x_77:
[----:B------:R-:W-:Y:S01]  /*4380*/  ULEA UR15, UR7, UR6, 0x3 ;  /* 0x00000006070f7291 */ /* 0x000fe2000f8e18ff */
[----:B------:R-:W-:Y:S02]  /*4390*/  SHF.L.U32 R4, R29, 0x1f, RZ ;  /* 0x0000001f1d047819 */ /* 0x000fe400000006ff */
[----:B------:R-:W-:Y:S04]  /*43a0*/  ELECT P4, URZ, PT ;  /* 0x0000000000ff782f */ /* 0x000fe80003880000 */
[----:B------:R-:W-:Y:S02]  /*43b0*/  PLOP3.LUT P4, PT, P0, P4, PT, 0xf2, 0x2f ;  /* 0x00000000002f781c */ /* 0x000fe40000789e72 */
[----:B------:R-:W3:Y:S11]  /*43c0*/  SYNCS.PHASECHK.TRANS64.TRYWAIT P2, [UR15+0x98], R4 ;  /* 0x00009804ff0075a7 */ /* 0x000ef6000804110f */
[----:B-1----:R-:W-:Y:S05]  /*43d0*/  @!P4 IADD3 R3, P0, PT, R30, 0x580, RZ ;  /* 0x000005801e03c810 */ /* 0x002fea0007f1e0ff */
[----:B--2---:R-:W-:Y:S01]  /*43e0*/  @!P4 IMAD.X R2, RZ, RZ, R31, P0 ;  /* 0x000000ffff02c224 */ /* 0x004fe200000e061f */
[----:B---3--:R-:W-:Y:S07]  /*43f0*/  @!P2 BRA `(.L_x_78) ;  /* 0x0000003c0064a947 */ /* 0x008fee0003800000 */
.L_x_158:
[----:B------:R-:W2:Y:S01]  /*4400*/  LDC.64 R14, c[0x0][0xb10] ;  /* 0x0002c400ff0e7b82 */ /* 0x000ea20000000a00 */
[----:B------:R-:W-:Y:S01]  /*4410*/  @!P4 R2UR UR9, R3 ;  /* 0x000000000309c2ca */ /* 0x000fe200000e0000 */
[----:B------:R-:W-:Y:S01]  /*4420*/  VOTEU.ALL UP1, P4 ;  /* 0x0000000000ff7886 */ /* 0x000fe20002020000 */
[----:B------:R-:W-:Y:S01]  /*4430*/  @!P4 R2UR UR8, R2 ;  /* 0x000000000208c2ca */ /* 0x000fe200000e0000 */
[----:B------:R-:W-:Y:S01]  /*4440*/  VOTEU.ALL UP0, P4 ;  /* 0x0000000000ff7886 */ /* 0x000fe20002000000 */
[----:B-1----:R-:W-:Y:S03]  /*4450*/  @!P4 IMAD.MOV.U32 R0, RZ, RZ, 0x2000 ;  /* 0x00002000ff00c424 */ /* 0x002fe600078e00ff */
[----:B------:R-:W1:Y:S01]  /*4460*/  LDC.64 R10, c[0x0][0xb18] ;  /* 0x0002c600ff0a7b82 */ /* 0x000e620000000a00 */
[----:B------:R-:W-:Y:S01]  /*4470*/  UMOV UR20, 0x0 ;  /* 0x0000000000147882 */ /* 0x000fe20000000000 */
[----:B------:R-:W-:Y:S01]  /*4480*/  UMOV UR21, 0x10000000 ;  /* 0x1000000000157882 */ /* 0x000fe20000000000 */
[----:B------:R-:W-:Y:S01]  /*4490*/  UMOV UR12, UR36 ;  /* 0x00000024000c7c82 */ /* 0x000fe20008000000 */
[----:B------:R-:W-:Y:S01]  /*44a0*/  UIADD3 UR13, UPT, UPT, UR7, 0x1, URZ ;  /* 0x00000001070d7890 */ /* 0x000fe2000fffe0ff */
[----:B------:R-:W-:Y:S01]  /*44b0*/  @P3 SHF.R.U32.HI R26, RZ, 0x10, R21 ;  /* 0x00000010ff1a3819 */ /* 0x000fe20000011615 */
[----:B------:R-:W-:Y:S02]  /*44c0*/  VIADD R28, R28, 0x1 ;  /* 0x000000011c1c7836 */ /* 0x000fe40000000000 */
[----:B------:R-:W-:Y:S01]  /*44d0*/  IMAD.U32 R2, RZ, RZ, UR9 ;  /* 0x00000009ff027e24 */ /* 0x000fe2000f8e00ff */
[----:B------:R-:W-:Y:S01]  /*44e0*/  UIADD3 UR9, UPT, UPT, UR15, 0x80, URZ ;  /* 0x000000800f097890 */ /* 0x000fe2000fffe0ff */
[----:B------:R-:W-:Y:S01]  /*44f0*/  IMAD.U32 R3, RZ, RZ, UR8 ;  /* 0x00000008ff037e24 */ /* 0x000fe2000f8e00ff */
[----:B------:R-:W-:Y:S02]  /*4500*/  @!UP1 ULEA UR8, UR7, UR6, 0xd ;  /* 0x0000000607089291 */ /* 0x000fe4000f8e68ff */
[----:B------:R-:W-:Y:S01]  /*4510*/  @!P4 R2UR UR18, R2 ;  /* 0x000000000212c2ca */ /* 0x000fe200000e0000 */
[----:B------:R-:W-:Y:S01]  /*4520*/  UISETP.NE.AND UP5, UPT, UR13, 0x3, UPT ;  /* 0x000000030d00788c */ /* 0x000fe2000bfa5270 */
[----:B------:R-:W3:Y:S01]  /*4530*/  @!P1 LDC R2, c[0x0][0xb0c] ;  /* 0x0002c300ff029b82 */ /* 0x000ee20000000800 */
[----:B------:R-:W-:Y:S01]  /*4540*/  @!P4 R2UR UR19, R3 ;  /* 0x000000000313c2ca */ /* 0x000fe200000e0000 */
[----:B------:R-:W-:Y:S02]  /*4550*/  @!UP1 UIADD3 UR8, UPT, UPT, UR8, 0x200, URZ ;  /* 0x0000020008089890 */ /* 0x000fe4000fffe0ff */
[----:B------:R-:W-:Y:S02]  /*4560*/  UPRMT UR16, UR46, 0x654, UR9 ;  /* 0x000006542e107896 */ /* 0x000fe40008000009 */
[----:B------:R-:W-:Y:S02]  /*4570*/  USEL UR17, URZ, 0x1, UP5 ;  /* 0x00000001ff117887 */ /* 0x000fe4000a800000 */
[----:B------:R-:W-:Y:S04]  /*4580*/  USEL UR13, UR13, URZ, UP5 ;  /* 0x000000ff0d0d7287 */ /* 0x000fe8000a800000 */
[----:B------:R-:W-:Y:S01]  /*4590*/  ULEA UR7, UR13, UR6, 0x3 ;  /* 0x000000060d077291 */ /* 0x000fe2000f8e18ff */
[----:B------:R-:W-:Y:S01]  /*45a0*/  LOP3.LUT R29, R29, UR17, RZ, 0x3c, !PT ;  /* 0x000000111d1d7c12 */ /* 0x000fe2000f8e3cff */
[----:B------:R1:W-:Y:S01]  /*45b0*/  @!UP0 UTMALDG.3D [UR8], [UR18], desc[UR20] ;  /* 0x00001408120085b4 */ /* 0x0003e20008011000 */
[----:B------:R5:W-:Y:S02]  /*45c0*/  @!P4 SYNCS.ARRIVE.TRANS64.RED.A0TR RZ, [UR15+0x80], R0 ;  /* 0x00008000ffffc9a7 */ /* 0x000be4000830040f */
[----:B------:R-:W-:Y:S02]  /*45d0*/  SHF.L.U32 R32, R29, 0x1f, RZ ;  /* 0x0000001f1d207819 */ /* 0x000fe400000006ff */
[----:B---3--:R-:W-:Y:S01]  /*45e0*/  @!P1 ISETP.NE.AND P2, PT, R2, 0x1, PT ;  /* 0x000000010200980c */ /* 0x008fe20003f45270 */
[C---:B--2---:R-:W-:Y:S01]  /*45f0*/  @!P1 IMAD.HI.U32 R3, R13.reuse, R14, RZ ;  /* 0x0000000e0d039227 */ /* 0x044fe200078e00ff */
[----:B-1----:R-:W-:Y:S03]  /*4600*/  @!P1 ISETP.NE.AND P0, PT, R10, 0x1, PT ;  /* 0x000000010a00980c */ /* 0x002fe60003f05270 */
[C---:B------:R-:W-:Y:S01]  /*4610*/  @!P1 IMAD.HI.U32 R4, R12.reuse, R11, RZ ;  /* 0x0000000b0c049227 */ /* 0x040fe200078e00ff */
[----:B------:R-:W-:Y:S01]  /*4620*/  @!P1 SHF.R.U32.HI R3, RZ, R15, R3 ;  /* 0x0000000fff039219 */ /* 0x000fe20000011603 */
[----:B------:R-:W-:Y:S03]  /*4630*/  SYNCS.ARRIVE.TRANS64.RED.A1T0 RZ, [UR16], RZ ;  /* 0x000000ffffff79a7 */ /* 0x000fe60008100410 */
[----:B------:R-:W-:Y:S01]  /*4640*/  @!P1 SEL R3, R13, R3, !P2 ;  /* 0x000000030d039207 */ /* 0x000fe20005000000 */
[----:B------:R-:W1:Y:S01]  /*4650*/  SYNCS.PHASECHK.TRANS64.TRYWAIT P5, [UR7+0x98], R32 ;  /* 0x00009820ff0075a7 */ /* 0x000e6200080a1107 */
[----:B-----5:R-:W2:Y:S02]  /*4660*/  @!P1 LDC R0, c[0x0][0xb20] ;  /* 0x0002c800ff009b82 */ /* 0x020ea40000000800 */
[----:B--2---:R-:W-:Y:S04]  /*4670*/  @!P1 SHF.R.U32.HI R0, RZ, R0, R4 ;  /* 0x00000000ff009219 */ /* 0x004fe80000011604 */
[----:B------:R-:W-:Y:S05]  /*4680*/  @!P1 SEL R4, R12, R0, !P0 ;  /* 0x000000000c049207 */ /* 0x000fea0004000000 */
[----:B------:R-:W-:Y:S02]  /*4690*/  @!P1 IMAD.IADD R0, R4, 0x1, -R3 ;  /* 0x0000000104009824 */ /* 0x000fe400078e0a03 */
[----:B------:R-:W-:Y:S02]  /*46a0*/  @!P1 IMAD.IADD R3, R3, 0x1, -R4 ;  /* 0x0000000103039824 */ /* 0x000fe400078e0a04 */
[----:B------:R-:W-:Y:S02]  /*46b0*/  @!P1 IMAD R13, R0, R2, R13 ;  /* 0x00000002000d9224 */ /* 0x000fe400078e020d */
[----:B------:R-:W-:Y:S01]  /*46c0*/  @!P1 IMAD R12, R3, R10, R12 ;  /* 0x0000000a030c9224 */ /* 0x000fe200078e020c */
[----:B-1----:R-:W-:Y:S06]  /*46d0*/  @!P5 BRA `(.L_x_79) ;  /* 0x0000003800c4d947 */ /* 0x002fec0003800000 */
.L_x_160:
[----:B------:R-:W-:Y:S01]  /*46e0*/  @!P4 IADD3 R2, P0, PT, R30, 0x580, RZ ;  /* 0x000005801e02c810 */ /* 0x000fe20007f1e0ff */
[----:B------:R-:W-:Y:S01]  /*46f0*/  UMOV UR18, 0x0 ;  /* 0x0000000000127882 */ /* 0x000fe20000000000 */
[----:B------:R-:W-:Y:S01]  /*4700*/  UMOV UR19, 0x10000000 ;  /* 0x1000000000137882 */ /* 0x000fe20000000000 */
[----:B------:R-:W-:Y:S01]  /*4710*/  VOTEU.ALL UP0, P4 ;  /* 0x0000000000ff7886 */ /* 0x000fe20002000000 */
[----:B------:R-:W-:Y:S01]  /*4720*/  @!P4 R2UR UR9, R2 ;  /* 0x000000000209c2ca */ /* 0x000fe200000e0000 */
[----:B-1----:R-:W-:Y:S01]  /*4730*/  @!P4 IMAD.X R0, RZ, RZ, R31, P0 ;  /* 0x000000ffff00c224 */ /* 0x002fe200000e061f */
[----:B------:R-:W-:Y:S01]  /*4740*/  UMOV UR12, UR36 ;  /* 0x00000024000c7c82 */ /* 0x000fe20008000000 */
[----:B------:R-:W-:Y:S01]  /*4750*/  @P3 R2UR UR36, R26 ;  /* 0x000000001a2432ca */ /* 0x000fe200000e0000 */
[----:B------:R-:W-:Y:S01]  /*4760*/  @!UP0 ULEA UR15, UR13, UR6, 0xd ;  /* 0x000000060d0f8291 */ /* 0x000fe2000f8e68ff */
[----:B------:R-:W-:Y:S01]  /*4770*/  ISETP.NE.AND P0, PT, R28, 0x2, PT ;  /* 0x000000021c00780c */ /* 0x000fe20003f05270 */
[----:B------:R-:W-:Y:S01]  /*4780*/  @!UP0 UIADD3 UR10, UPT, UPT, UR10, 0x20, URZ ;  /* 0x000000200a0a8890 */ /* 0x000fe2000fffe0ff */
[----:B------:R-:W-:Y:S01]  /*4790*/  @!P4 R2UR UR8, R0 ;  /* 0x000000000008c2ca */ /* 0x000fe200000e0000 */
[----:B------:R-:W-:Y:S01]  /*47a0*/  IMAD.IADD R4, R13, 0x1, R97 ;  /* 0x000000010d047824 */ /* 0x000fe200078e0261 */
[----:B------:R-:W-:Y:S02]  /*47b0*/  SEL R0, RZ, 0x1, P0 ;  /* 0x00000001ff007807 */ /* 0x000fe40000000000 */
[----:B------:R-:W-:Y:S02]  /*47c0*/  SEL R28, R28, RZ, P0 ;  /* 0x000000ff1c1c7207 */ /* 0x000fe40000000000 */
[----:B------:R-:W-:Y:S01]  /*47d0*/  IMAD.U32 R2, RZ, RZ, UR9 ;  /* 0x00000009ff027e24 */ /* 0x000fe2000f8e00ff */
[----:B------:R-:W-:Y:S01]  /*47e0*/  UIADD3 UR9, UPT, UPT, UR7, 0x80, URZ ;  /* 0x0000008007097890 */ /* 0x000fe2000fffe0ff */
[----:B------:R-:W-:Y:S03]  /*47f0*/  LOP3.LUT R27, R27, R0, RZ, 0x3c, !PT ;  /* 0x000000001b1b7212 */ /* 0x000fe600078e3cff */
[----:B------:R-:W-:Y:S02]  /*4800*/  @!P4 R2UR UR16, R2 ;  /* 0x000000000210c2ca */ /* 0x000fe400000e0000 */
[----:B------:R-:W-:Y:S01]  /*4810*/  IMAD.U32 R3, RZ, RZ, UR8 ;  /* 0x00000008ff037e24 */ /* 0x000fe2000f8e00ff */
[----:B------:R-:W-:Y:S01]  /*4820*/  @!UP0 UIADD3 UR8, UPT, UPT, UR15, 0x200, URZ ;  /* 0x000002000f088890 */ /* 0x000fe2000fffe0ff */
[----:B------:R-:W-:Y:S01]  /*4830*/  VOTEU.ALL UP0, P4 ;  /* 0x0000000000ff7886 */ /* 0x000fe20002000000 */
[----:B------:R-:W-:Y:S02]  /*4840*/  UPRMT UR15, UR46, 0x654, UR9 ;  /* 0x000006542e0f7896 */ /* 0x000fe40008000009 */
[----:B------:R-:W-:Y:S01]  /*4850*/  @!P4 R2UR UR17, R3 ;  /* 0x000000000311c2ca */ /* 0x000fe200000e0000 */
[----:B------:R-:W-:Y:S11]  /*4860*/  IMAD.IADD R3, R12, 0x1, R96 ;  /* 0x000000010c037824 */ /* 0x000ff600078e0260 */
[----:B------:R-:W-:Y:S01]  /*4870*/  @!UPT UIADD3 URZ, UPT, UPT, URZ, URZ, URZ ;  /* 0x000000fffffff290 */ /* 0x000fe2000fffe0ff */
[----:B------:R2:W-:Y:S01]  /*4880*/  @!UP0 UTMALDG.3D [UR8], [UR16], desc[UR18] ;  /* 0x00001208100085b4 */ /* 0x0005e20008011000 */
[----:B------:R2:W-:Y:S01]  /*4890*/  @!P4 SYNCS.ARRIVE.TRANS64.RED.A0TR RZ, [UR7+0x80], R25 ;  /* 0x00008019ffffc9a7 */ /* 0x0005e20008300407 */
[----:B------:R-:W-:Y:S04]  /*48a0*/  UIADD3 UR7, UPT, UPT, UR13, 0x1, URZ ;  /* 0x000000010d077890 */ /* 0x000fe8000fffe0ff */
[----:B------:R-:W-:Y:S04]  /*48b0*/  UISETP.NE.AND UP0, UPT, UR7, 0x3, UPT ;  /* 0x000000030700788c */ /* 0x000fe8000bf05270 */
[----:B------:R-:W-:Y:S02]  /*48c0*/  USEL UR13, URZ, 0x1, UP0 ;  /* 0x00000001ff0d7887 */ /* 0x000fe40008000000 */
[----:B------:R-:W-:Y:S02]  /*48d0*/  USEL UR7, UR7, URZ, UP0 ;  /* 0x000000ff07077287 */ /* 0x000fe40008000000 */
[----:B------:R-:W-:Y:S02]  /*48e0*/  UPLOP3.LUT UP0, UPT, UPT, UPT, UPT, 0x80, 0x8 ;  /* 0x000000000008789c */ /* 0x000fe40003f0f070 */
[----:B------:R-:W-:Y:S01]  /*48f0*/  LOP3.LUT R29, R29, UR13, RZ, 0x3c, !PT ;  /* 0x0000000d1d1d7c12 */ /* 0x000fe2000f8e3cff */
[----:B------:R-:W-:Y:S01]  /*4900*/  SYNCS.ARRIVE.TRANS64.RED.A1T0 RZ, [UR15], RZ ;  /* 0x000000ffffff79a7 */ /* 0x000fe2000810040f */
[----:B------:R-:W-:Y:S07]  /*4910*/  @P3 BRA `(.L_x_80) ;  /* 0xfffffff4001c3947 */ /* 0x000fee000383ffff */
[----:B------:R-:W-:Y:S01]  /*4920*/  UIADD3 UR6, UPT, UPT, UR6, 0x98, URZ ;  /* 0x0000009806067890 */ /* 0x000fe2000fffe0ff */
[----:B------:R-:W-:-:S03]  /*4930*/  SHF.L.U32 R2, R29, 0x1f, RZ ;  /* 0x0000001f1d027819 */ /* 0x000fc600000006ff */
[----:B------:R-:W-:-:S09]  /*4940*/  ULEA UR4, UR7, UR6, 0x3 ;  /* 0x0000000607047291 */ /* 0x000fd2000f8e18ff */
[----:B------:R-:W1:Y:S02]  /*4950*/  SYNCS.PHASECHK.TRANS64.TRYWAIT P0, [UR4], R2 ;  /* 0x00000002ff0075a7 */ /* 0x000e640008001104 */
[----:B-1----:R-:W-:Y:S05]  /*4960*/  @!P0 BRA `(.L_x_81) ;  /* 0x0000003800388947 */ /* 0x002fea0003800000 */
.L_x_162:
        /* <DEDUP_REMOVED lines=9> */
.L_x_164:
[----:B------:R-:W-:-:S04]  /*4a00*/  UIADD3 UR5, UPT, UPT, UR5, 0x1, URZ ;  /* 0x0000000105057890 */ /* 0x000fc8000fffe0ff */
[----:B------:R-:W-:-:S04]  /*4a10*/  UISETP.NE.AND UP0, UPT, UR5, 0x3, UPT ;  /* 0x000000030500788c */ /* 0x000fc8000bf05270 */
[----:B------:R-:W-:Y:S02]  /*4a20*/  USEL UR4, URZ, 0x1, UP0 ;  /* 0x00000001ff047887 */ /* 0x000fe40008000000 */
[----:B------:R-:W-:-:S04]  /*4a30*/  USEL UR5, UR5, URZ, UP0 ;  /* 0x000000ff05057287 */ /* 0x000fc80008000000 */
[----:B------:R-:W-:Y:S01]  /*4a40*/  ULEA UR5, UR5, UR6, 0x3 ;  /* 0x0000000605057291 */ /* 0x000fe2000f8e18ff */
[----:B-1----:R-:W-:-:S04]  /*4a50*/  LOP3.LUT R2, R29, UR4, RZ, 0x3c, !PT ;  /* 0x000000041d027c12 */ /* 0x002fc8000f8e3cff */
[----:B------:R-:W-:Y:S01]  /*4a60*/  SHF.L.U32 R2, R2, 0x1f, RZ ;  /* 0x0000001f02027819 */ /* 0x000fe200000006ff */
[----:B------:R-:W-:-:S07]  /*4a70*/  IMAD.U32 R0, RZ, RZ, UR5 ;  /* 0x00000005ff007e24 */ /* 0x000fce000f8e00ff */
.L_x_83:
[----:B-1----:R1:W3:Y:S02]  /*4a80*/  SYNCS.PHASECHK.TRANS64.TRYWAIT P0, [R0+URZ], R2 ;  /* 0x00000002000075a7 */ /* 0x0022e400080011ff */
[----:B---3--:R-:W-:Y:S05]  /*4a90*/  @!P0 NANOSLEEP.SYNCS 0x989680 ;  /* 0x009896800000895d */ /* 0x008fea0003900000 */
[----:B------:R-:W3:Y:S02]  /*4aa0*/  @!P0 SYNCS.PHASECHK.TRANS64 P0, [R0+URZ], R2 ;  /* 0x00000002000085a7 */ /* 0x000ee400080010ff */
[----:B--23--:R-:W-:Y:S05]  /*4ab0*/  @P0 EXIT ;  /* 0x000000000000094d */ /* 0x00cfea0003800000 */
[----:B------:R-:W-:Y:S05]  /*4ac0*/  BRA `(.L_x_83) ;  /* 0xfffffffc00ec7947 */ /* 0x000fea000383ffff */
.L_x_71:
[----:B------:R-:W-:-:S06]  /*4ad0*/  UISETP.GE.AND UP0, UPT, UR8, 0x4, UPT ;  /* 0x000000040800788c */ /* 0x000fcc000bf06270 */
[----:B------:R-:W-:-:S13]  /*4ae0*/  PLOP3.LUT P0, PT, PT, PT, UP0, 0x80, 0x8 ;  /* 0x000000000008781c */ /* 0x000fda0003f0f008 */
[----:B------:R-:W-:Y:S05]  /*4af0*/  @!P0 EXIT ;  /* 0x000000000000894d */ /* 0x000fea0003800000 */
[----:B------:R-:W-:Y:S01]  /*4b00*/  BAR.SYNC.DEFER_BLOCKING 0x6, 0xa0 ;  /* 0x0182800000007b1d */ /* 0x000fe20000010000 */
[----:B------:R-:W-:Y:S01]  /*4b10*/  IMAD.SHL.U32 R110, R0, 0x20, RZ ;  /* 0x00000020006e7824 */ /* 0x000fe200078e00ff */
[----:B------:R-:W-:Y:S01]  /*4b20*/  LOP3.LUT R46, R2, 0x60, R0, 0xf8, !PT ;  /* 0x00000060022e7812 */ /* 0x000fe200078ef800 */
[C---:B------:R-:W-:Y:S01]  /*4b30*/  IMAD.SHL.U32 R6, R0.reuse, 0x4, RZ ;  /* 0x0000000400067824 */ /* 0x040fe200078e00ff */
[C---:B------:R-:W-:Y:S01]  /*4b40*/  LOP3.LUT R105, R0.reuse, 0x2, RZ, 0xc0, !PT ;  /* 0x0000000200697812 */ /* 0x040fe200078ec0ff */
[----:B------:R-:W-:Y:S01]  /*4b50*/  IMAD.U32 R84, R0, 0x10000, RZ ;  /* 0x0001000000547824 */ /* 0x000fe200078e00ff */
[----:B------:R-:W-:Y:S02]  /*4b60*/  UMOV UR47, 0x400 ;  /* 0x00000400002f7882 */ /* 0x000fe40000000000 */
[----:B------:R-:W1:Y:S01]  /*4b70*/  LDC R101, c[0x0][0x370] ;  /* 0x0000dc00ff657b82 */ /* 0x000e620000000800 */
[----:B------:R-:W-:Y:S01]  /*4b80*/  ULEA UR47, UR46, UR47, 0x18 ;  /* 0x0000002f2e2f7291 */ /* 0x000fe2000f8ec0ff */
[----:B------:R-:W-:Y:S01]  /*4b90*/  LOP3.LUT R7, R110, 0xc0, RZ, 0xc0, !PT ;  /* 0x000000c06e077812 */ /* 0x000fe200078ec0ff */
[----:B------:R-:W-:Y:S01]  /*4ba0*/  HFMA2 R108, -RZ, RZ, 0, 0 ;  /* 0x00000000ff6c7431 */ /* 0x000fe200000001ff */
[C---:B------:R-:W-:Y:S01]  /*4bb0*/  LOP3.LUT R103, R0.reuse, 0x60, RZ, 0xc0, !PT ;  /* 0x0000006000677812 */ /* 0x040fe200078ec0ff */
[----:B------:R-:W-:Y:S01]  /*4bc0*/  UIADD3 UR53, UPT, UPT, UR47, 0x200, URZ ;  /* 0x000002002f357890 */ /* 0x000fe2000fffe0ff */
[----:B------:R-:W-:Y:S01]  /*4bd0*/  LOP3.LUT R0, R0, 0x4, RZ, 0xc0, !PT ;  /* 0x0000000400007812 */ /* 0x000fe200078ec0ff */
[----:B------:R-:W-:Y:S01]  /*4be0*/  IMAD.MOV.U32 R85, RZ, RZ, RZ ;  /* 0x000000ffff557224 */ /* 0x000fe200078e00ff */
[----:B------:R-:W2:Y:S01]  /*4bf0*/  LDC R42, c[0x0][0xb0c] ;  /* 0x0002c300ff2a7b82 */ /* 0x000ea20000000800 */
[----:B------:R-:W-:Y:S01]  /*4c00*/  LOP3.LUT R6, R7, 0x18, R6, 0xf8, !PT ;  /* 0x0000001807067812 */ /* 0x000fe200078ef806 */
[----:B------:R-:W-:Y:S01]  /*4c10*/  IMAD.MOV.U32 R112, RZ, RZ, RZ ;  /* 0x000000ffff707224 */ /* 0x000fe200078e00ff */
[----:B------:R-:W-:Y:S01]  /*4c20*/  LOP3.LUT R84, R84, 0x600000, RZ, 0xc0, !PT ;  /* 0x0060000054547812 */ /* 0x000fe200078ec0ff */
[----:B------:R-:W-:Y:S01]  /*4c30*/  IMAD.MOV.U32 R107, RZ, RZ, RZ ;  /* 0x000000ffff6b7224 */ /* 0x000fe200078e00ff */
[----:B------:R-:W-:Y:S01]  /*4c40*/  IADD3 R109, PT, PT, -R0, 0x2, RZ ;  /* 0x00000002006d7810 */ /* 0x000fe20007ffe1ff */
[----:B------:R-:W-:Y:S01]  /*4c50*/  IMAD.MOV R105, RZ, RZ, -R105 ;  /* 0x000000ffff697224 */ /* 0x000fe200078e0a69 */
[----:B------:R-:W-:Y:S01]  /*4c60*/  LOP3.LUT R110, R6, 0xf20, R110, 0xf8, !PT ;  /* 0x00000f20066e7812 */ /* 0x000fe200078ef86e */
[----:B------:R-:W4:Y:S01]  /*4c70*/  LDC R99, c[0x0][0xb20] ;  /* 0x0002c800ff637b82 */ /* 0x000f220000000800 */
[----:B------:R-:W3:Y:S01]  /*4c80*/  LDS R5, [UR47+0x170] ;  /* 0x0001702fff057984 */ /* 0x000ee20008000800 */
[----:B------:R-:W-:Y:S01]  /*4c90*/  IADD3 R104, PT, PT, -R0, RZ, RZ ;  /* 0x000000ff00687210 */ /* 0x000fe20007ffe1ff */
[----:B------:R-:W-:Y:S01]  /*4ca0*/  IMAD.SHL.U32 R109, R109, 0x10, RZ ;  /* 0x000000106d6d7824 */ /* 0x000fe200078e00ff */
[----:B------:R-:W-:Y:S01]  /*4cb0*/  LEA R110, R110, UR53, 0x1 ;  /* 0x000000356e6e7c11 */ /* 0x000fe2000f8e08ff */
[----:B------:R-:W1:Y:S03]  /*4cc0*/  LDCU.64 UR54, c[0x0][0x348] ;  /* 0x00006900ff3677ac */ /* 0x000e660008000a00 */
[----:B------:R-:W1:Y:S01]  /*4cd0*/  LDC R41, c[0x0][0xb30] ;  /* 0x0002cc00ff297b82 */ /* 0x000e620000000800 */
[----:B------:R-:W-:Y:S01]  /*4ce0*/  UMOV UR52, 0x1 ;  /* 0x0000000100347882 */ /* 0x000fe20000000000 */
[----:B------:R-:W-:Y:S01]  /*4cf0*/  UMOV UR57, URZ ;  /* 0x000000ff00397c82 */ /* 0x000fe20008000000 */
[----:B------:R-:W1:Y:S01]  /*4d00*/  LDCU UR37, c[0x0][0x384] ;  /* 0x00007080ff2577ac */ /* 0x000e620008000800 */
[----:B------:R-:W1:Y:S04]  /*4d10*/  LDCU.64 UR38, c[0x0][0x888] ;  /* 0x00011100ff2677ac */ /* 0x000e680008000a00 */
[----:B------:R-:W1:Y:S01]  /*4d20*/  LDC R43, c[0x0][0x388] ;  /* 0x0000e200ff2b7b82 */ /* 0x000e620000000800 */
[----:B------:R-:W1:Y:S01]  /*4d30*/  LDCU.64 UR44, c[0x0][0x8c0] ;  /* 0x00011800ff2c77ac */ /* 0x000e620008000a00 */
[----:B------:R-:W-:-:S06]  /*4d40*/  UMOV UR51, URZ ;  /* 0x000000ff00337c82 */ /* 0x000fcc0008000000 */
[----:B------:R-:W1:Y:S01]  /*4d50*/  LDC.64 R94, c[0x0][0xb10] ;  /* 0x0002c400ff5e7b82 */ /* 0x000e620000000a00 */
[----:B------:R-:W-:-:S07]  /*4d60*/  UMOV UR50, URZ ;  /* 0x000000ff00327c82 */ /* 0x000fce0008000000 */
[----:B------:R-:W1:Y:S08]  /*4d70*/  LDC.64 R38, c[0x0][0xb18] ;  /* 0x0002c600ff267b82 */ /* 0x000e700000000a00 */
[----:B------:R-:W1:Y:S01]  /*4d80*/  LDC.64 R90, c[0x0][0x888] ;  /* 0x00022200ff5a7b82 */ /* 0x000e620000000a00 */
[----:B---3--:R-:W-:-:S07]  /*4d90*/  IMAD.IADD R84, R5, 0x1, R84 ;  /* 0x0000000105547824 */ /* 0x008fce00078e0254 */
[----:B------:R-:W3:Y:S08]  /*4da0*/  LDC.64 R36, c[0x0][0xb28] ;  /* 0x0002ca00ff247b82 */ /* 0x000ef00000000a00 */
[----:B------:R-:W1:Y:S08]  /*4db0*/  LDC.64 R92, c[0x0][0x890] ;  /* 0x00022400ff5c7b82 */ /* 0x000e700000000a00 */
[----:B------:R-:W1:Y:S08]  /*4dc0*/  LDC.64 R88, c[0x0][0x8b0] ;  /* 0x00022c00ff587b82 */ /* 0x000e700000000a00 */
[----:B------:R-:W1:Y:S08]  /*4dd0*/  LDC.64 R86, c[0x0][0x8a8] ;  /* 0x00022a00ff567b82 */ /* 0x000e700000000a00 */
[----:B--2-4-:R-:W1:Y:S02]  /*4de0*/  LDC R100, c[0x0][0x374] ;  /* 0x0000dd00ff647b82 */ /* 0x014e640000000800 */
.L_x_115:
[C---:B------:R-:W-:Y:S02]  /*4df0*/  LEA R0, R112.reuse, UR47, 0x3 ;  /* 0x0000002f70007c11 */ /* 0x040fe4000f8e18ff */
[----:B------:R-:W-:Y:S02]  /*4e00*/  SHF.L.U32 R2, R107, 0x1f, RZ ;  /* 0x0000001f6b027819 */ /* 0x000fe400000006ff */
[----:B------:R-:W-:Y:S02]  /*4e10*/  LEA R16, R112, UR47, 0x4 ;  /* 0x0000002f70107c11 */ /* 0x000fe4000f8e20ff */
[----:B------:R-:W2:Y:S02]  /*4e20*/  SYNCS.PHASECHK.TRANS64.TRYWAIT P0, [R0+URZ+0xc0], R2 ;  /* 0x0000c002000075a7 */ /* 0x000ea400080011ff */
[----:B--2---:R-:W-:Y:S05]  /*4e30*/  @!P0 BRA `(.L_x_84) ;  /* 0x0000003400348947 */ /* 0x004fea0003800000 */
.L_x_165:
[----:B------:R-:W4:Y:S01]  /*4e40*/  LDC.64 R12, c[0x0][0xb10] ;  /* 0x0002c400ff0c7b82 */ /* 0x000f220000000a00 */
[----:B------:R-:W3:Y:S01]  /*4e50*/  LDS.128 R16, [R16+0x150] ;  /* 0x0001500010107984 */ /* 0x000ee20000000c00 */
[----:B-1----:R-:W-:Y:S01]  /*4e60*/  ISETP.NE.AND P1, PT, R41, 0x1, PT ;  /* 0x000000012900780c */ /* 0x002fe20003f25270 */
[----:B--2---:R-:W-:Y:S01]  /*4e70*/  VIADD R0, R0, 0xd0 ;  /* 0x000000d000007836 */ /* 0x004fe20000000000 */
[----:B------:R-:W-:Y:S04]  /*4e80*/  ISETP.GE.AND P0, PT, R40, 0x1, PT ;  /* 0x000000012800780c */ /* 0x000fe80003f06270 */
[----:B------:R-:W1:Y:S01]  /*4e90*/  LDC.64 R10, c[0x0][0xb18] ;  /* 0x0002c600ff0a7b82 */ /* 0x000e620000000a00 */
[----:B------:R-:W-:Y:S01]  /*4ea0*/  PRMT R0, RZ, 0x654, R0 ;  /* 0x00000654ff007816 */ /* 0x000fe20000000000 */
[----:B------:R-:W-:Y:S01]  /*4eb0*/  @!PT LDS RZ, [RZ] ;  /* 0x00000000fffff984 */ /* 0x000fe20000000800 */
[----:B------:R-:W-:Y:S01]  /*4ec0*/  @!PT LDS RZ, [RZ] ;  /* 0x00000000fffff984 */ /* 0x000fe20000000800 */
[----:B------:R-:W-:Y:S01]  /*4ed0*/  @!PT LDS RZ, [RZ] ;  /* 0x00000000fffff984 */ /* 0x000fe20000000800 */
[----:B------:R-:W-:Y:S01]  /*4ee0*/  @!PT LDS RZ, [RZ] ;  /* 0x00000000fffff984 */ /* 0x000fe20000000800 */
[----:B------:R2:W-:Y:S06]  /*4ef0*/  MEMBAR.ALL.CTA ;  /* 0x0000000000007992 */ /* 0x0005ec0000008000 */
[----:B--2---:R-:W2:Y:S01]  /*4f00*/  FENCE.VIEW.ASYNC.S ;  /* 0x00000000000073c6 */ /* 0x004ea20000000000 */
[----:B------:R-:W1:Y:S08]  /*4f10*/  @!P1 LDC R14, c[0x0][0xb20] ;  /* 0x0002c800ff0e9b82 */ /* 0x000e700000000800 */
[----:B------:R-:W1:Y:S01]  /*4f20*/  @!P1 LDC R9, c[0x0][0xb0c] ;  /* 0x0002c300ff099b82 */ /* 0x000e620000000800 */
[----:B--2---:R2:W-:Y:S01]  /*4f30*/  SYNCS.ARRIVE.TRANS64.RED.A1T0 RZ, [R0+URZ], RZ ;  /* 0x000000ff00ff79a7 */ /* 0x0045e200081004ff */
[----:B---3--:R-:W-:Y:S04]  /*4f40*/  LOP3.LUT P4, RZ, R18, 0x1, RZ, 0xc0, !PT ;  /* 0x0000000112ff7812 */ /* 0x008fe8000788c0ff */
[----:B------:R-:W-:Y:S09]  /*4f50*/  P2R R111, PR, RZ, 0x10 ;  /* 0x00000010ff6f7803 */ /* 0x000ff20000000000 */
[----:B------:R-:W-:Y:S02]  /*4f60*/  @P4 MOV R45, R16 ;  /* 0x00000010002d4202 */ /* 0x000fe40000000f00 */
[----:B------:R-:W-:Y:S01]  /*4f70*/  @P4 LOP3.LUT R44, R17, 0xffff, RZ, 0xc0, !PT ;  /* 0x0000ffff112c4812 */ /* 0x000fe200078ec0ff */
[----:B--2-4-:R-:W-:Y:S06]  /*4f80*/  @!P0 BRA `(.L_x_85) ;  /* 0x0000000000a48947 */ /* 0x014fec0003800000 */
[----:B------:R-:W-:Y:S01]  /*4f90*/  IMAD.HI.U32 R0, R100, R39, RZ ;  /* 0x0000002764007227 */ /* 0x000fe200078e00ff */
[----:B------:R-:W-:Y:S02]  /*4fa0*/  ISETP.NE.AND P0, PT, R38, 0x1, PT ;  /* 0x000000012600780c */ /* 0x000fe40003f05270 */
[----:B------:R-:W-:Y:S01]  /*4fb0*/  ISETP.NE.AND P2, PT, R40, 0x1, PT ;  /* 0x000000012800780c */ /* 0x000fe20003f45270 */
[----:B------:R-:W-:Y:S01]  /*4fc0*/  IMAD.HI.U32 R6, R101, R94, RZ ;  /* 0x0000005e65067227 */ /* 0x000fe200078e00ff */
[----:B------:R-:W-:Y:S02]  /*4fd0*/  SHF.R.U32.HI R0, RZ, R99, R0 ;  /* 0x00000063ff007219 */ /* 0x000fe40000011600 */
[----:B------:R-:W-:Y:S01]  /*4fe0*/  ISETP.NE.AND P3, PT, R42, 0x1, PT ;  /* 0x000000012a00780c */ /* 0x000fe20003f65270 */
[----:B------:R-:W-:Y:S01]  /*4ff0*/  IMAD.HI.U32 R8, R44, R39, RZ ;  /* 0x000000272c087227 */ /* 0x000fe200078e00ff */
[-C--:B------:R-:W-:Y:S02]  /*5000*/  SHF.R.U32.HI R6, RZ, R95.reuse, R6 ;  /* 0x0000005fff067219 */ /* 0x080fe40000011606 */
[----:B------:R-:W-:Y:S01]  /*5010*/  SEL R0, R100, R0, !P0 ;  /* 0x0000000064007207 */ /* 0x000fe20004000000 */
[----:B------:R-:W-:Y:S01]  /*5020*/  IMAD.HI.U32 R7, R45, R94, RZ ;  /* 0x0000005e2d077227 */ /* 0x000fe200078e00ff */
[----:B------:R-:W-:Y:S03]  /*5030*/  SEL R6, R101, R6, !P3 ;  /* 0x0000000665067207 */ /* 0x000fe60005800000 */
[-C--:B------:R-:W-:Y:S01]  /*5040*/  IMAD.HI.U32 R5, R0, R36.reuse, RZ ;  /* 0x0000002400057227 */ /* 0x080fe200078e00ff */
[----:B------:R-:W-:Y:S03]  /*5050*/  SHF.R.U32.HI R7, RZ, R95, R7 ;  /* 0x0000005fff077219 */ /* 0x000fe60000011607 */
[----:B------:R-:W-:Y:S01]  /*5060*/  IMAD.HI.U32 R2, R6, R36, RZ ;  /* 0x0000002406027227 */ /* 0x000fe200078e00ff */
[----:B------:R-:W-:Y:S02]  /*5070*/  @P2 SHF.R.U32.HI R0, RZ, R37, R5 ;  /* 0x00000025ff002219 */ /* 0x000fe40000011605 */
[----:B------:R-:W-:Y:S02]  /*5080*/  SHF.R.U32.HI R5, RZ, R99, R8 ;  /* 0x00000063ff057219 */ /* 0x000fe40000011608 */
[----:B------:R-:W-:Y:S01]  /*5090*/  @P2 SHF.R.U32.HI R6, RZ, R37, R2 ;  /* 0x00000025ff062219 */ /* 0x000fe20000011602 */
[----:B------:R-:W-:Y:S01]  /*50a0*/  IMAD R0, R40, R0, RZ ;  /* 0x0000000028007224 */ /* 0x000fe200078e02ff */
[----:B------:R-:W-:Y:S02]  /*50b0*/  SEL R5, R44, R5, !P0 ;  /* 0x000000052c057207 */ /* 0x000fe40004000000 */
[----:B------:R-:W-:Y:S01]  /*50c0*/  SEL R2, R45, R7, !P3 ;  /* 0x000000072d027207 */ /* 0x000fe20005800000 */
[----:B------:R-:W-:Y:S01]  /*50d0*/  IMAD R7, R40, R6, RZ ;  /* 0x0000000628077224 */ /* 0x000fe200078e02ff */
[C---:B------:R-:W-:Y:S01]  /*50e0*/  ISETP.GE.AND P0, PT, R5.reuse, R0, PT ;  /* 0x000000000500720c */ /* 0x040fe20003f06270 */
[C---:B------:R-:W-:Y:S03]  /*50f0*/  IMAD.HI.U32 R0, R5.reuse, R36, RZ ;  /* 0x0000002405007227 */ /* 0x040fe600078e00ff */
[C---:B------:R-:W-:Y:S02]  /*5100*/  ISETP.GE.OR P0, PT, R2.reuse, R7, P0 ;  /* 0x000000070200720c */ /* 0x040fe40000706670 */
[----:B------:R-:W-:Y:S04]  /*5110*/  SHF.R.U32.HI R0, RZ, R37, R0 ;  /* 0x00000025ff007219 */ /* 0x000fe80000011600 */
[C---:B------:R-:W-:Y:S05]  /*5120*/  SEL R8, R5.reuse, R0, !P2 ;  /* 0x0000000005087207 */ /* 0x040fea0005000000 */
        /* <DEDUP_REMOVED lines=14> */
[----:B------:R-:W-:Y:S07]  /*5210*/  IMAD R44, R5, R38, R44 ;  /* 0x00000026052c7224 */ /* 0x000fee00078e022c */
.L_x_85:
[----:B-1----:R-:W-:Y:S01]  /*5220*/  @!P1 ISETP.NE.AND P0, PT, R10, 0x1, PT ;  /* 0x000000010a00980c */ /* 0x002fe20003f05270 */
[----:B------:R-:W-:Y:S01]  /*5230*/  @!P1 IMAD.HI.U32 R0, R45, R12, RZ ;  /* 0x0000000c2d009227 */ /* 0x000fe200078e00ff */
[----:B------:R-:W-:Y:S01]  /*5240*/  @!P1 ISETP.NE.AND P2, PT, R9, 0x1, PT ;  /* 0x000000010900980c */ /* 0x000fe20003f45270 */
[----:B------:R-:W-:Y:S01]  /*5250*/  ULOP3.LUT UP0, URZ, UR53, 0x1b0, URZ, 0xc0, !UPT ;  /* 0x000001b035ff7892 */ /* 0x000fe2000f80c0ff */
[----:B------:R-:W-:Y:S01]  /*5260*/  R2UR UR4, R3 ;  /* 0x00000000030472ca */ /* 0x000fe200000e0000 */
[----:B------:R-:W-:Y:S01]  /*5270*/  @!P1 IMAD.HI.U32 R2, R44, R11, RZ ;  /* 0x0000000b2c029227 */ /* 0x000fe200078e00ff */
[----:B------:R-:W-:Y:S02]  /*5280*/  @!P1 SHF.R.U32.HI R0, RZ, R13, R0 ;  /* 0x0000000dff009219 */ /* 0x000fe40000011600 */
[----:B------:R-:W-:Y:S01]  /*5290*/  R2UR UR5, R4 ;  /* 0x00000000040572ca */ /* 0x000fe200000e0000 */
[----:B------:R-:W-:Y:S01]  /*52a0*/  VIADD R112, R112, 0x1 ;  /* 0x0000000170707836 */ /* 0x000fe20000000000 */
[----:B------:R-:W-:Y:S02]  /*52b0*/  @!P1 SHF.R.U32.HI R2, RZ, R14, R2 ;  /* 0x0000000eff029219 */ /* 0x000fe40000011602 */
[----:B------:R-:W-:Y:S02]  /*52c0*/  @!P1 SEL R3, R45, R0, !P2 ;  /* 0x000000002d039207 */ /* 0x000fe40005000000 */
[----:B------:R-:W-:Y:S02]  /*52d0*/  @!P1 SEL R2, R44, R2, !P0 ;  /* 0x000000022c029207 */ /* 0x000fe40004000000 */
[----:B------:R-:W-:Y:S01]  /*52e0*/  @P4 SHF.R.U32.HI R106, RZ, 0x10, R17 ;  /* 0x00000010ff6a4819 */ /* 0x000fe20000011611 */
[----:B------:R-:W-:Y:S02]  /*52f0*/  USHF.L.U32 UR41, UR4, 0x6, URZ ;  /* 0x0000000604297899 */ /* 0x000fe400080006ff */
[----:B------:R-:W-:Y:S02]  /*5300*/  @!P1 IMAD.IADD R0, R2, 0x1, -R3 ;  /* 0x0000000102009824 */ /* 0x000fe400078e0a03 */
[----:B------:R-:W-:Y:S01]  /*5310*/  @!P1 IMAD.IADD R2, R3, 0x1, -R2 ;  /* 0x0000000103029824 */ /* 0x000fe200078e0a02 */
[----:B------:R-:W-:Y:S01]  /*5320*/  USHF.L.U32 UR42, UR5, 0x7, URZ ;  /* 0x00000007052a7899 */ /* 0x000fe200080006ff */
[----:B------:R-:W-:Y:S02]  /*5330*/  @!P1 IMAD R45, R0, R9, R45 ;  /* 0x00000009002d9224 */ /* 0x000fe400078e022d */
[----:B------:R-:W-:Y:S01]  /*5340*/  @!P1 IMAD R44, R2, R10, R44 ;  /* 0x0000000a022c9224 */ /* 0x000fe200078e022c */
[----:B------:R-:W-:Y:S08]  /*5350*/  BRA.U !UP0, `(.L_x_86) ;  /* 0x00000001087c7547 */ /* 0x000ff0000b800000 */
[----:B------:R-:W1:Y:S01]  /*5360*/  LDCU.64 UR8, c[0x4][0x80] ;  /* 0x01001000ff0877ac */ /* 0x000e620008000a00 */
[----:B------:R-:W-:Y:S01]  /*5370*/  MOV R2, 0x0 ;  /* 0x0000000000027802 */ /* 0x000fe20000000f00 */
[----:B------:R-:W-:Y:S02]  /*5380*/  HFMA2 R12, -RZ, RZ, 0, 5.9604644775390625e-08 ;  /* 0x00000001ff0c7431 */ /* 0x000fe400000001ff */
[----:B------:R-:W-:Y:S01]  /*5390*/  IMAD.MOV.U32 R8, RZ, RZ, 0x70 ;  /* 0x00000070ff087424 */ /* 0x000fe200078e00ff */
[----:B------:R2:W3:Y:S01]  /*53a0*/  LDC.64 R14, c[0x4][R2] ;  /* 0x01000000020e7b82 */ /* 0x0004e20000000a00 */
[----:B------:R-:W4:Y:S01]  /*53b0*/  LDCU.64 UR6, c[0x4][0x88] ;  /* 0x01001100ff0677ac */ /* 0x000f220008000a00 */
[----:B------:R-:W-:Y:S01]  /*53c0*/  IMAD.MOV.U32 R13, RZ, RZ, RZ ;  /* 0x000000ffff0d7224 */ /* 0x000fe200078e00ff */
[----:B------:R-:W2:Y:S01]  /*53d0*/  LDCU.64 UR4, c[0x4][0x8] ;  /* 0x01000100ff0477ac */ /* 0x000ea20008000a00 */
[----:B-1----:R-:W-:Y:S01]  /*53e0*/  MOV R5, UR9 ;  /* 0x0000000900057c02 */ /* 0x002fe20008000f00 */
[----:B------:R-:W-:Y:S01]  /*53f0*/  IMAD.U32 R4, RZ, RZ, UR8 ;  /* 0x00000008ff047e24 */ /* 0x000fe2000f8e00ff */
[----:B----4-:R-:W-:Y:S01]  /*5400*/  MOV R7, UR7 ;  /* 0x0000000700077c02 */ /* 0x010fe20008000f00 */
[----:B------:R-:W-:Y:S01]  /*5410*/  IMAD.U32 R6, RZ, RZ, UR6 ;  /* 0x00000006ff067e24 */ /* 0x000fe2000f8e00ff */
[----:B--2---:R-:W-:Y:S01]  /*5420*/  MOV R11, UR5 ;  /* 0x00000005000b7c02 */ /* 0x004fe20008000f00 */
[----:B------:R-:W-:Y:S02]  /*5430*/  IMAD.U32 R10, RZ, RZ, UR4 ;  /* 0x00000004ff0a7e24 */ /* 0x000fe4000f8e00ff */
[----:B------:R-:W-:Y:S07]  /*5440*/  LEPC R20, `(.L_x_87) ;  /* 0x000000001014794e */ /* 0x000fee0000000000 */
[----:B---3-5:R-:W-:Y:S05]  /*5450*/  CALL.ABS.NOINC R14 ;  /* 0x000000000e007343 */ /* 0x028fea0003c00000 */
.L_x_87:
[----:B------:R-:W1:Y:S01]  /*5460*/  LDCU.64 UR8, c[0x4][0x80] ;  /* 0x01001000ff0877ac */ /* 0x000e620008000a00 */
[----:B------:R-:W2:Y:S01]  /*5470*/  LDC.64 R2, c[0x4][R2] ;  /* 0x0100000002027b82 */ /* 0x000ea20000000a00 */
[----:B------:R-:W-:Y:S02]  /*5480*/  HFMA2 R12, -RZ, RZ, 0, 5.9604644775390625e-08 ;  /* 0x00000001ff0c7431 */ /* 0x000fe400000001ff */
[----:B------:R-:W-:Y:S02]  /*5490*/  IMAD.MOV.U32 R8, RZ, RZ, 0x70 ;  /* 0x00000070ff087424 */ /* 0x000fe400078e00ff */
[----:B------:R-:W-:Y:S01]  /*54a0*/  IMAD.MOV.U32 R13, RZ, RZ, RZ ;  /* 0x000000ffff0d7224 */ /* 0x000fe200078e00ff */
[----:B------:R-:W3:Y:S01]  /*54b0*/  LDCU.64 UR6, c[0x4][0x88] ;  /* 0x01001100ff0677ac */ /* 0x000ee20008000a00 */
[----:B------:R-:W4:Y:S01]  /*54c0*/  LDCU.64 UR4, c[0x4][0x8] ;  /* 0x01000100ff0477ac */ /* 0x000f220008000a00 */
[----:B-1----:R-:W-:Y:S02]  /*54d0*/  MOV R4, UR8 ;  /* 0x0000000800047c02 */ /* 0x002fe40008000f00 */
[----:B------:R-:W-:Y:S02]  /*54e0*/  MOV R5, UR9 ;  /* 0x0000000900057c02 */ /* 0x000fe40008000f00 */
[----:B---3--:R-:W-:Y:S01]  /*54f0*/  MOV R7, UR7 ;  /* 0x0000000700077c02 */ /* 0x008fe20008000f00 */
[----:B------:R-:W-:Y:S01]  /*5500*/  IMAD.U32 R6, RZ, RZ, UR6 ;  /* 0x00000006ff067e24 */ /* 0x000fe2000f8e00ff */
[----:B----4-:R-:W-:Y:S01]  /*5510*/  MOV R11, UR5 ;  /* 0x00000005000b7c02 */ /* 0x010fe20008000f00 */
[----:B------:R-:W-:Y:S02]  /*5520*/  IMAD.U32 R10, RZ, RZ, UR4 ;  /* 0x00000004ff0a7e24 */ /* 0x000fe4000f8e00ff */
[----:B------:R-:W-:Y:S07]  /*5530*/  LEPC R20, `(.L_x_86) ;  /* 0x000000001014794e */ /* 0x000fee0000000000 */
[----:B--2---:R-:W-:Y:S05]  /*5540*/  CALL.ABS.NOINC R2 ;  /* 0x0000000002007343 */ /* 0x004fea0003c00000 */
.L_x_86:
[----:B------:R-:W-:Y:S02]  /*5550*/  ISETP.NE.U32.AND P0, PT, RZ, UR38, PT ;  /* 0x00000026ff007c0c */ /* 0x000fe4000bf05070 */
[C---:B------:R-:W-:Y:S02]  /*5560*/  ISETP.NE.U32.AND P2, PT, R92.reuse, RZ, PT ;  /* 0x000000ff5c00720c */ /* 0x040fe40003f45070 */
[----:B------:R-:W-:Y:S02]  /*5570*/  ISETP.NE.U32.AND P4, PT, R92, RZ, PT ;  /* 0x000000ff5c00720c */ /* 0x000fe40003f85070 */
[----:B------:R-:W-:Y:S02]  /*5580*/  ISETP.NE.AND.EX P0, PT, RZ, UR39, PT, P0 ;  /* 0x00000027ff007c0c */ /* 0x000fe4000bf05300 */
[C---:B------:R-:W-:Y:S02]  /*5590*/  ISETP.NE.AND.EX P2, PT, R93.reuse, RZ, PT, P2 ;  /* 0x000000ff5d00720c */ /* 0x040fe40003f45320 */
[----:B------:R-:W-:Y:S02]  /*55a0*/  ISETP.NE.AND.EX P4, PT, R93, RZ, P0, P4 ;  /* 0x000000ff5d00720c */ /* 0x000fe40000785340 */
[----:B------:R-:W-:Y:S02]  /*55b0*/  ISETP.NE.U32.AND P5, PT, R88, RZ, PT ;  /* 0x000000ff5800720c */ /* 0x000fe40003fa5070 */
[----:B------:R-:W-:Y:S02]  /*55c0*/  ISETP.NE.U32.AND P3, PT, RZ, UR38, PT ;  /* 0x00000026ff007c0c */ /* 0x000fe4000bf65070 */
[----:B------:R-:W-:Y:S02]  /*55d0*/  PLOP3.LUT P0, PT, PT, PT, PT, 0x8, 0x80 ;  /* 0x000000000080781c */ /* 0x000fe40003f0e170 */
[----:B------:R-:W-:Y:S02]  /*55e0*/  ISETP.NE.AND.EX P5, PT, R89, RZ, PT, P5 ;  /* 0x000000ff5900720c */ /* 0x000fe40003fa5350 */
[----:B------:R-:W-:Y:S03]  /*55f0*/  ISETP.NE.AND.EX P3, PT, RZ, UR39, PT, P3 ;  /* 0x00000027ff007c0c */ /* 0x000fe6000bf65330 */
[----:B------:R-:W-:Y:S01]  /*5600*/  @!P4 PLOP3.LUT P0, PT, P2, PT, PT, 0x80, 0x8 ;  /* 0x000000000008c81c */ /* 0x000fe2000170f070 */
[----:B------:R-:W-:Y:S01]  /*5610*/  @!UPT UIADD3 URZ, UPT, UPT, URZ, URZ, URZ ;  /* 0x000000fffffff290 */ /* 0x000fe2000fffe0ff */
[----:B------:R-:W-:Y:S11]  /*5620*/  @!P2 BRA `(.L_x_88) ;  /* 0x00000000002ca947 */ /* 0x000ff60003800000 */
[----:B------:R-:W-:Y:S01]  /*5630*/  ISETP.NE.U32.AND P1, PT, R90, RZ, PT ;  /* 0x000000ff5a00720c */ /* 0x000fe20003f25070 */
[----:B------:R-:W-:Y:S03]  /*5640*/  IMAD.MOV.U32 R98, RZ, RZ, 0x1 ;  /* 0x00000001ff627424 */ /* 0x000fe600078e00ff */
[----:B------:R-:W-:Y:S11]  /*5650*/  ISETP.NE.AND.EX P1, PT, R91, RZ, PT, P1 ;  /* 0x000000ff5b00720c */ /* 0x000ff60003f25310 */
[----:B------:R-:W-:Y:S02]  /*5660*/  @!UPT UIADD3 URZ, UPT, UPT, URZ, URZ, URZ ;  /* 0x000000fffffff290 */ /* 0x000fe4000fffe0ff */
[----:B------:R-:W1:Y:S01]  /*5670*/  @P1 LDC.64 R2, c[0x0][0x888] ;  /* 0x00022200ff021b82 */ /* 0x000e620000000a00 */
[----:B------:R-:W-:Y:S04]  /*5680*/  @P1 IMAD R0, R92, UR36, RZ ;  /* 0x000000245c001c24 */ /* 0x000fe8000f8e02ff */
[----:B-1----:R-:W-:Y:S04]  /*5690*/  @P1 IMAD.WIDE R2, R0, 0x4, R2 ;  /* 0x0000000400021825 */ /* 0x002fe800078e0202 */
[----:B------:R-:W-:Y:S01]  /*56a0*/  HFMA2 R0, -RZ, RZ, 0, 5.9604644775390625e-08 ;  /* 0x00000001ff007431 */ /* 0x000fe200000001ff */
[----:B-----5:R1:W5:Y:S04]  /*56b0*/  @P1 LDG.E R48, desc[UR48][R2.64] ;  /* 0x0000003002301981 */ /* 0x020368000c1e1900 */
[----:B------:R-:W-:Y:S01]  /*56c0*/  @!P1 PRMT R98, R0, 0x7610, R98 ;  /* 0x0000761000629816 */ /* 0x000fe20000000062 */
[----:B-1----:R-:W2:Y:S06]  /*56d0*/  @!P1 LDC R48, c[0x0][0x880] ;  /* 0x00022000ff309b82 */ /* 0x002eac0000000800 */
.L_x_88:
[----:B------:R-:W-:Y:S05]  /*56e0*/  @!P5 BRA `(.L_x_89) ;  /* 0x000000000020d947 */ /* 0x000fea0003800000 */
[----:B------:R-:W-:Y:S04]  /*56f0*/  ISETP.NE.U32.AND P1, PT, R86, RZ, PT ;  /* 0x000000ff5600720c */ /* 0x000fe80003f25070 */
[----:B------:R-:W-:Y:S11]  /*5700*/  ISETP.NE.AND.EX P1, PT, R87, RZ, PT, P1 ;  /* 0x000000ff5700720c */ /* 0x000ff60003f25310 */
[----:B------:R-:W-:Y:S02]  /*5710*/  @!UPT UIADD3 URZ, UPT, UPT, URZ, URZ, URZ ;  /* 0x000000fffffff290 */ /* 0x000fe4000fffe0ff */
[----:B------:R-:W1:Y:S01]  /*5720*/  @P1 LDC.64 R2, c[0x0][0x8a8] ;  /* 0x00022a00ff021b82 */ /* 0x000e620000000a00 */
[----:B------:R-:W-:Y:S04]  /*5730*/  @P1 IMAD R0, R88, UR36, RZ ;  /* 0x0000002458001c24 */ /* 0x000fe8000f8e02ff */
[----:B-1----:R-:W-:Y:S05]  /*5740*/  @P1 IMAD.WIDE R2, R0, 0x4, R2 ;  /* 0x0000000400021825 */ /* 0x002fea00078e0202 */
[----:B-----5:R1:W5:Y:S02]  /*5750*/  @P1 LDG.E R47, desc[UR48][R2.64] ;  /* 0x00000030022f1981 */ /* 0x020364000c1e1900 */
[----:B-1----:R-:W3:Y:S02]  /*5760*/  @!P1 LDC R47, c[0x0][0x8a0] ;  /* 0x00022800ff2f9b82 */ /* 0x002ee40000000800 */
.L_x_89:
[----:B--2--5:R-:W-:Y:S01]  /*5770*/  FSETP.NEU.AND P1, PT, R48, RZ, PT ;  /* 0x000000ff3000720b */ /* 0x024fe20003f2d000 */
[----:B------:R-:W1:Y:S01]  /*5780*/  LDCU UR4, c[0x0][0x8c8] ;  /* 0x00011900ff0477ac */ /* 0x000e620008000800 */
[----:B------:R-:W-:Y:S01]  /*5790*/  SEL R7, RZ, 0xffffffff, P3 ;  /* 0xffffffffff077807 */ /* 0x000fe20001800000 */
[----:B------:R-:W-:Y:S01]  /*57a0*/  IMAD.U32 R6, RZ, RZ, UR57 ;  /* 0x00000039ff067e24 */ /* 0x000fe2000f8e00ff */
[----:B------:R-:W-:Y:S01]  /*57b0*/  @!P4 LOP3.LUT P3, RZ, R98, 0xff, RZ, 0xc0, !PT ;  /* 0x000000ff62ffc812 */ /* 0x000fe2000786c0ff */
[----:B------:R-:W-:Y:S01]  /*57c0*/  UISETP.NE.U32.AND UP0, UPT, UR44, URZ, UPT ;  /* 0x000000ff2c00728c */ /* 0x000fe2000bf05070 */
[----:B------:R-:W-:Y:S01]  /*57d0*/  @!P4 SEL R0, RZ, 0xffffffff, P1 ;  /* 0xffffffffff00c807 */ /* 0x000fe20000800000 */
[----:B------:R-:W-:Y:S01]  /*57e0*/  ULOP3.LUT UR5, UR52, 0x1, URZ, 0x3c, !UPT ;  /* 0x0000000134057892 */ /* 0x000fe2000f8e3cff */
[----:B------:R-:W-:Y:S01]  /*57f0*/  LEA R6, R6, UR47, 0x3 ;  /* 0x0000002f06067c11 */ /* 0x000fe2000f8e18ff */
[----:B------:R-:W-:Y:S01]  /*5800*/  UISETP.NE.AND.EX UP0, UPT, UR45, URZ, UPT, UP0 ;  /* 0x000000ff2d00728c */ /* 0x000fe2000bf05300 */
[----:B------:R-:W-:Y:S03]  /*5810*/  @P0 SEL R0, R7, R0, !P3 ;  /* 0x0000000007000207 */ /* 0x000fe60005800000 */
[----:B------:R-:W-:Y:S01]  /*5820*/  IMAD.U32 R60, RZ, RZ, UR5 ;  /* 0x00000005ff3c7e24 */ /* 0x000fe2000f8e00ff */
[----:B------:R-:W-:Y:S04]  /*5830*/  @!P4 LOP3.LUT R0, R0, 0x1, RZ, 0xc0, !PT ;  /* 0x000000010000c812 */ /* 0x000fe800078ec0ff */
[----:B------:R-:W-:Y:S01]  /*5840*/  ISETP.NE.U32.OR P5, PT, R0, 0x1, P4 ;  /* 0x000000010000780c */ /* 0x000fe200027a5470 */
[----:B-1----:R-:W-:Y:S03]  /*5850*/  IMAD.U32 R2, RZ, RZ, UR4 ;  /* 0x00000004ff027e24 */ /* 0x002fe6000f8e00ff */
[----:B------:R-:W-:Y:S09]  /*5860*/  P2R R113, PR, RZ, 0x20 ;  /* 0x00000020ff717803 */ /* 0x000ff20000000000 */
[----:B------:R-:W-:Y:S01]  /*5870*/  @P5 SHF.L.U32 R8, R60, 0x1f, RZ ;  /* 0x0000001f3c085819 */ /* 0x000fe200000006ff */
[----:B------:R-:W-:Y:S06]  /*5880*/  BRA.U !UP0, `(.L_x_90) ;  /* 0x00000001084c7547 */ /* 0x000fec000b800000 */
[----:B------:R-:W-:Y:S01]  /*5890*/  ISETP.LE.AND P0, PT, R43, UR41, PT ;  /* 0x000000292b007c0c */ /* 0x000fe2000bf03270 */
[----:B------:R-:W-:Y:S05]  /*58a0*/  VIADD R0, R46, UR42 ;  /* 0x0000002a2e007c36 */ /* 0x000fea0008000000 */
[----:B------:R-:W-:Y:S01]  /*58b0*/  ISETP.GE.OR P0, PT, R0, UR37, P0 ;  /* 0x0000002500007c0c */ /* 0x000fe20008706670 */
[----:B------:R-:W-:Y:S11]  /*58c0*/  IMAD.U32 R0, RZ, RZ, UR42 ;  /* 0x0000002aff007e24 */ /* 0x000ff6000f8e00ff */
[----:B------:R-:W-:Y:S01]  /*58d0*/  @!UPT UIADD3 URZ, UPT, UPT, URZ, URZ, URZ ;  /* 0x000000fffffff290 */ /* 0x000fe2000fffe0ff */
[----:B------:R-:W-:Y:S01]  /*58e0*/  @!P0 IADD3 R2, P3, PT, R46, UR42, RZ ;  /* 0x0000002a2e028c10 */ /* 0x000fe2000ff7e0ff */
[----:B------:R-:W1:Y:S01]  /*58f0*/  @!P0 LDC.64 R4, c[0x0][0x8d0] ;  /* 0x00023400ff048b82 */ /* 0x000e620000000a00 */
[----:B------:R-:W-:Y:S02]  /*5900*/  VOTEU.ALL UP0, P0 ;  /* 0x0000000000ff7886 */ /* 0x000fe40000000000 */
[----:B------:R-:W-:Y:S03]  /*5910*/  @!P0 LEA.HI.X.SX32 R3, R0, RZ, 0x1, P3 ;  /* 0x000000ff00038211 */ /* 0x000fe600018f0eff */
[----:B------:R-:W-:Y:S06]  /*5920*/  @!UP0 USHF.R.S32.HI UR4, URZ, 0x1f, UR36 ;  /* 0x0000001fff048899 */ /* 0x000fec0008011424 */
[C---:B-1----:R-:W-:Y:S02]  /*5930*/  @!P0 IMAD R0, R4.reuse, UR4, RZ ;  /* 0x0000000404008c24 */ /* 0x042fe4000f8e02ff */
[----:B------:R-:W-:Y:S04]  /*5940*/  @!P0 IMAD.WIDE.U32 R2, R4, UR36, R2 ;  /* 0x0000002404028c25 */ /* 0x000fe8000f8e0002 */
[----:B------:R-:W-:Y:S01]  /*5950*/  @!P0 IMAD R0, R5, UR36, R0 ;  /* 0x0000002405008c24 */ /* 0x000fe2000f8e0200 */
[C---:B------:R-:W-:Y:S04]  /*5960*/  @!P0 LEA R4, P3, R2.reuse, UR44, 0x1 ;  /* 0x0000002c02048c11 */ /* 0x040fe8000f8608ff */
[----:B------:R-:W-:Y:S04]  /*5970*/  @!P0 IADD3 R0, PT, PT, R3, R0, RZ ;  /* 0x0000000003008210 */ /* 0x000fe80007ffe0ff */
[----:B------:R-:W-:Y:S01]  /*5980*/  @!P0 LEA.HI.X R5, R2, UR45, R0, 0x1, P3 ;  /* 0x0000002d02058c11 */ /* 0x000fe200098f0c00 */
[----:B------:R-:W-:Y:S04]  /*5990*/  IMAD.MOV.U32 R2, RZ, RZ, RZ ;  /* 0x000000ffff027224 */ /* 0x000fe800078e00ff */
[----:B------:R-:W2:Y:S02]  /*59a0*/  @!P0 LDG.E.U16 R4, desc[UR48][R4.64] ;  /* 0x0000003004048981 */ /* 0x000ea4000c1e1500 */
[----:B--2---:R-:W-:Y:S07]  /*59b0*/  @!P0 SHF.L.U32 R2, R4, 0x10, RZ ;  /* 0x0000001004028819 */ /* 0x004fee00000006ff */
.L_x_90:
[----:B------:R-:W1:Y:S01]  /*59c0*/  @P5 SYNCS.PHASECHK.TRANS64.TRYWAIT P3, [R6+URZ+0x80], R8 ;  /* 0x00008008060055a7 */ /* 0x000e6200080611ff */
[----:B------:R-:W-:Y:S01]  /*59d0*/  IMAD.U32 R69, RZ, RZ, UR57 ;  /* 0x00000039ff457e24 */ /* 0x000fe2000f8e00ff */
[----:B------:R-:W-:Y:S01]  /*59e0*/  LEA R70, R85, UR47, 0x3 ;  /* 0x0000002f55467c11 */ /* 0x000fe2000f8e18ff */
[----:B------:R-:W-:Y:S01]  /*59f0*/  IMAD.SHL.U32 R116, R105, 0x10, RZ ;  /* 0x0000001069747824 */ /* 0x000fe200078e00ff */
[----:B------:R-:W-:Y:S01]  /*5a00*/  SHF.L.U32 R0, R108, 0x1f, RZ ;  /* 0x0000001f6c007819 */ /* 0x000fe200000006ff */
[----:B------:R-:W-:Y:S01]  /*5a10*/  IMAD.SHL.U32 R69, R69, 0x2000, RZ ;  /* 0x0000200045457824 */ /* 0x000fe200078e00ff */
[----:B------:R-:W-:Y:S01]  /*5a20*/  LOP3.LUT P4, R114, R98, 0xff, RZ, 0xc0, !PT ;  /* 0x000000ff62727812 */ /* 0x000fe2000788c0ff */
[----:B------:R-:W-:Y:S01]  /*5a30*/  IMAD.SHL.U32 R115, R104, 0x10, RZ ;  /* 0x0000001068737824 */ /* 0x000fe200078e00ff */
[----:B------:R-:W-:Y:S01]  /*5a40*/  SEL R3, RZ, 0xffffffff, P1 ;  /* 0xffffffffff037807 */ /* 0x000fe20000800000 */
[----:B------:R-:W-:Y:S01]  /*5a50*/  IMAD.IADD R68, R110, 0x1, R69 ;  /* 0x000000016e447824 */ /* 0x000fe200078e0245 */
[----:B------:R-:W-:Y:S01]  /*5a60*/  BSSY B1, `(.L_x_91) ;  /* 0x0000030000017945 */ /* 0x000fe20003800000 */
[----:B------:R-:W-:Y:S01]  /*5a70*/  IMAD.MOV.U32 R76, RZ, RZ, 0x1 ;  /* 0x00000001ff4c7424 */ /* 0x000fe200078e00ff */
[----:B------:R-:W-:Y:S01]  /*5a80*/  @P2 SEL R3, R7, R3, !P4 ;  /* 0x0000000307032207 */ /* 0x000fe20006000000 */
[C---:B------:R-:W-:Y:S01]  /*5a90*/  IMAD.IADD R63, R68.reuse, 0x1, R116 ;  /* 0x00000001443f7824 */ /* 0x040fe200078e0274 */
[----:B------:R-:W-:Y:S01]  /*5aa0*/  CS2R R82, SRZ ;  /* 0x0000000000527805 */ /* 0x000fe2000001ff00 */
[----:B------:R-:W-:Y:S01]  /*5ab0*/  IMAD R51, R85, 0x40, R84 ;  /* 0x0000004055337824 */ /* 0x000fe200078e0254 */
[----:B------:R2:W4:Y:S01]  /*5ac0*/  SYNCS.PHASECHK.TRANS64.TRYWAIT P0, [R70+URZ+0xe0], R0 ;  /* 0x0000e000460075a7 */ /* 0x00052200080011ff */
[----:B------:R-:W-:Y:S01]  /*5ad0*/  LOP3.LUT R3, R3, 0x1, RZ, 0xc0, !PT ;  /* 0x0000000103037812 */ /* 0x000fe200078ec0ff */
[----:B------:R-:W-:Y:S01]  /*5ae0*/  IMAD.U32 R71, RZ, RZ, UR57 ;  /* 0x00000039ff477e24 */ /* 0x000fe2000f8e00ff */
[----:B------:R-:W-:Y:S02]  /*5af0*/  CS2R R80, SRZ ;  /* 0x0000000000507805 */ /* 0x000fe4000001ff00 */
[----:B------:R-:W-:Y:S02]  /*5b00*/  CS2R R74, SRZ ;  /* 0x00000000004a7805 */ /* 0x000fe4000001ff00 */
[----:B------:R-:W-:Y:S02]  /*5b10*/  ISETP.NE.U32.AND P1, PT, R3, 0x1, PT ;  /* 0x000000010300780c */ /* 0x000fe40003f25070 */
[----:B------:R-:W-:Y:S02]  /*5b20*/  CS2R R72, SRZ ;  /* 0x0000000000487805 */ /* 0x000fe4000001ff00 */
[----:B------:R-:W-:Y:S02]  /*5b30*/  CS2R R66, SRZ ;  /* 0x0000000000427805 */ /* 0x000fe4000001ff00 */
[----:B------:R-:W-:Y:S02]  /*5b40*/  CS2R R64, SRZ ;  /* 0x0000000000407805 */ /* 0x000fe4000001ff00 */
[----:B------:R-:W-:Y:S01]  /*5b50*/  P2R R77, PR, RZ, 0x2 ;  /* 0x00000002ff4d7803 */ /* 0x000fe20000000000 */
[----:B------:R-:W-:Y:S01]  /*5b60*/  IMAD.IADD R62, R68, 0x1, R115 ;  /* 0x00000001443e7824 */ /* 0x000fe200078e0273 */
[----:B------:R-:W-:Y:S02]  /*5b70*/  CS2R R58, SRZ ;  /* 0x00000000003a7805 */ /* 0x000fe4000001ff00 */
[----:B------:R-:W-:Y:S01]  /*5b80*/  CS2R R56, SRZ ;  /* 0x0000000000387805 */ /* 0x000fe2000001ff00 */
[----:B------:R-:W-:Y:S01]  /*5b90*/  IMAD.IADD R61, R109, 0x1, R63 ;  /* 0x000000016d3d7824 */ /* 0x000fe200078e023f */
[----:B-1----:R-:W-:Y:S01]  /*5ba0*/  @P5 SEL R76, RZ, 0x1, !P3 ;  /* 0x00000001ff4c5807 */ /* 0x002fe20005800000 */
[----:B--2---:R-:W-:Y:S06]  /*5bb0*/  @!P5 BRA `(.L_x_92) ;  /* 0x000000000068d947 */ /* 0x004fec0003800000 */
[----:B------:R-:W-:Y:S01]  /*5bc0*/  ISETP.NE.AND P1, PT, R76, RZ, PT ;  /* 0x000000ff4c00720c */ /* 0x000fe20003f25270 */
[----:B------:R-:W-:Y:S01]  /*5bd0*/  BSSY B0, `(.L_x_93) ;  /* 0x000000d000007945 */ /* 0x000fe20003800000 */
[----:B------:R-:W-:Y:S02]  /*5be0*/  CS2R R58, SRZ ;  /* 0x00000000003a7805 */ /* 0x000fe4000001ff00 */
[----:B------:R-:W-:Y:S02]  /*5bf0*/  CS2R R56, SRZ ;  /* 0x0000000000387805 */ /* 0x000fe4000001ff00 */
[----:B------:R-:W-:Y:S02]  /*5c00*/  CS2R R66, SRZ ;  /* 0x0000000000427805 */ /* 0x000fe4000001ff00 */
[----:B------:R-:W-:Y:S02]  /*5c10*/  CS2R R64, SRZ ;  /* 0x0000000000407805 */ /* 0x000fe4000001ff00 */
[----:B------:R-:W-:Y:S02]  /*5c20*/  CS2R R74, SRZ ;  /* 0x00000000004a7805 */ /* 0x000fe4000001ff00 */
[----:B------:R-:W-:Y:S02]  /*5c30*/  CS2R R72, SRZ ;  /* 0x0000000000487805 */ /* 0x000fe4000001ff00 */
[----:B------:R-:W-:Y:S02]  /*5c40*/  CS2R R82, SRZ ;  /* 0x0000000000527805 */ /* 0x000fe4000001ff00 */
[----:B------:R-:W-:Y:S01]  /*5c50*/  CS2R R80, SRZ ;  /* 0x0000000000507805 */ /* 0x000fe2000001ff00 */
[----:B------:R-:W-:Y:S06]  /*5c60*/  @P1 BRA `(.L_x_94) ;  /* 0x00000000000c1947 */ /* 0x000fec0003800000 */
[----:B------:R-:W-:Y:S04]  /*5c70*/  SHF.L.U32 R3, R60, 0x1f, RZ ;  /* 0x0000001f3c037819 */ /* 0x000fe800000006ff */
[----:B------:R-:W1:Y:S02]  /*5c80*/  SYNCS.PHASECHK.TRANS64.TRYWAIT P1, [R6+URZ+0x80], R3 ;  /* 0x00008003060075a7 */ /* 0x000e6400080211ff */
[----:B-1----:R-:W-:Y:S05]  /*5c90*/  @!P1 BRA `(.L_x_95) ;  /* 0x0000002400b09947 */ /* 0x002fea0003800000 */
.L_x_94:
[----:B------:R-:W-:Y:S05]  /*5ca0*/  BSYNC B0 ;  /* 0x0000000000007941 */ /* 0x000fea0003800000 */
.L_x_93:
[----:B------:R-:W-:Y:S01]  /*5cb0*/  ISETP.NE.AND P1, PT, R77, RZ, PT ;  /* 0x000000ff4d00720c */ /* 0x000fe20003f25270 */
[----:B------:R-:W-:Y:S04]  /*5cc0*/  UIADD3 UR5, UPT, UPT, UR57, 0x1, URZ ;  /* 0x0000000139057890 */ /* 0x000fe8000fffe0ff */
[----:B------:R-:W-:Y:S04]  /*5cd0*/  UISETP.NE.AND UP0, UPT, UR5, 0x3, UPT ;  /* 0x000000030500788c */ /* 0x000fe8000bf05270 */
[----:B------:R-:W-:Y:S02]  /*5ce0*/  USEL UR4, URZ, 0x1, UP0 ;  /* 0x00000001ff047887 */ /* 0x000fe40008000000 */
[----:B------:R-:W-:Y:S02]  /*5cf0*/  USEL UR5, UR5, URZ, UP0 ;  /* 0x000000ff05057287 */ /* 0x000fe40008000000 */
[----:B------:R2:W1:Y:S02]  /*5d00*/  @P1 LDS.128 R56, [R68] ;  /* 0x0000000044381984 */ /* 0x0004640000000c00 */
[----:B------:R-:W-:Y:S02]  /*5d10*/  LOP3.LUT R60, R60, UR4, RZ, 0x3c, !PT ;  /* 0x000000043c3c7c12 */ /* 0x000fe4000f8e3cff */
[----:B------:R2:W1:Y:S01]  /*5d20*/  @P1 LDS.128 R64, [R63+0x10] ;  /* 0x000010003f401984 */ /* 0x0004620000000c00 */
[----:B------:R-:W-:Y:S03]  /*5d30*/  IMAD.U32 R71, RZ, RZ, UR5 ;  /* 0x00000005ff477e24 */ /* 0x000fe6000f8e00ff */
[----:B------:R2:W1:Y:S04]  /*5d40*/  @P1 LDS.128 R72, [R62+0x20] ;  /* 0x000020003e481984 */ /* 0x0004680000000c00 */
[----:B------:R2:W1:Y:S02]  /*5d50*/  @P1 LDS.128 R80, [R61+0x10] ;  /* 0x000010003d501984 */ /* 0x0004640000000c00 */
.L_x_92:
[----:B------:R-:W-:Y:S05]  /*5d60*/  BSYNC B1 ;  /* 0x0000000000017941 */ /* 0x000fea0003800000 */
.L_x_91:
[----:B-1----:R-:W-:Y:S04]  /*5d70*/  SHF.R.U32.HI R3, RZ, 0x15, R51 ;  /* 0x00000015ff037819 */ /* 0x002fe80000011633 */
[----:B------:R-:W-:Y:S01]  /*5d80*/  LOP3.LUT P1, RZ, R3, 0x3, R102, 0x48, !PT ;  /* 0x0000000303ff7812 */ /* 0x000fe20007824866 */
[----:B------:R-:W-:Y:S01]  /*5d90*/  @!UPT UIADD3 URZ, UPT, UPT, URZ, URZ, URZ ;  /* 0x000000fffffff290 */ /* 0x000fe2000fffe0ff */
[----:B----4-:R-:W-:Y:S11]  /*5da0*/  @P0 BRA `(.L_x_96) ;  /* 0x0000000000080947 */ /* 0x010ff60003800000 */
[----:B------:R-:W1:Y:S02]  /*5db0*/  SYNCS.PHASECHK.TRANS64.TRYWAIT P0, [R70+URZ+0xe0], R0 ;  /* 0x0000e000460075a7 */ /* 0x000e6400080011ff */
[----:B-1----:R-:W-:Y:S05]  /*5dc0*/  @!P0 BRA `(.L_x_97) ;  /* 0x0000002400788947 */ /* 0x002fea0003800000 */
.L_x_96:
[----:B------:R-:W-:Y:S05]  /*5dd0*/  @!P1 BRA `(.L_x_98) ;  /* 0x0000000000409947 */ /* 0x000fea0003800000 */
[----:B------:R-:W4:Y:S01]  /*5de0*/  LDCU.64 UR8, c[0x4][0x70] ;  /* 0x01000e00ff0877ac */ /* 0x000f220008000a00 */
[----:B------:R-:W-:Y:S01]  /*5df0*/  MOV R15, 0x0 ;  /* 0x00000000000f7802 */ /* 0x000fe20000000f00 */
[----:B------:R-:W-:Y:S02]  /*5e00*/  HFMA2 R12, -RZ, RZ, 0, 5.9604644775390625e-08 ;  /* 0x00000001ff0c7431 */ /* 0x000fe400000001ff */
[----:B------:R-:W-:Y:S02]  /*5e10*/  IMAD.MOV.U32 R8, RZ, RZ, 0x192 ;  /* 0x00000192ff087424 */ /* 0x000fe400078e00ff */
[----:B------:R-:W-:Y:S01]  /*5e20*/  IMAD.MOV.U32 R13, RZ, RZ, RZ ;  /* 0x000000ffff0d7224 */ /* 0x000fe200078e00ff */
[----:B------:R-:W5:Y:S01]  /*5e30*/  LDCU.64 UR6, c[0x4][0x78] ;  /* 0x01000f00ff0677ac */ /* 0x000f620008000a00 */
[----:B------:R-:W1:Y:S01]  /*5e40*/  LDC.64 R14, c[0x4][R15] ;  /* 0x010000000f0e7b82 */ /* 0x000e620000000a00 */
[----:B------:R-:W2:Y:S01]  /*5e50*/  LDCU.64 UR4, c[0x4][0x10] ;  /* 0x01000200ff0477ac */ /* 0x000ea20008000a00 */
[----:B----4-:R-:W-:Y:S01]  /*5e60*/  MOV R5, UR9 ;  /* 0x0000000900057c02 */ /* 0x010fe20008000f00 */
[----:B------:R-:W-:Y:S01]  /*5e70*/  IMAD.U32 R4, RZ, RZ, UR8 ;  /* 0x00000008ff047e24 */ /* 0x000fe2000f8e00ff */
[----:B-----5:R-:W-:Y:S01]  /*5e80*/  MOV R7, UR7 ;  /* 0x0000000700077c02 */ /* 0x020fe20008000f00 */
[----:B------:R-:W-:Y:S01]  /*5e90*/  IMAD.U32 R6, RZ, RZ, UR6 ;  /* 0x00000006ff067e24 */ /* 0x000fe2000f8e00ff */
[----:B--2---:R-:W-:Y:S01]  /*5ea0*/  MOV R11, UR5 ;  /* 0x00000005000b7c02 */ /* 0x004fe20008000f00 */
[----:B------:R-:W-:Y:S02]  /*5eb0*/  IMAD.U32 R10, RZ, RZ, UR4 ;  /* 0x00000004ff0a7e24 */ /* 0x000fe4000f8e00ff */
[----:B------:R-:W-:Y:S07]  /*5ec0*/  LEPC R20, `(.L_x_98) ;  /* 0x000000001014794e */ /* 0x000fee0000000000 */
[----:B-1-3--:R-:W-:Y:S05]  /*5ed0*/  CALL.ABS.NOINC R14 ;  /* 0x000000000e007343 */ /* 0x00afea0003c00000 */
.L_x_98:
[C---:B------:R-:W-:Y:S01]  /*5ee0*/  SHF.L.U32 R49, R56.reuse, 0x10, RZ ;  /* 0x0000001038317819 */ /* 0x040fe200000006ff */
[----:B------:R-:W-:Y:S05]  /*5ef0*/  WARPSYNC.ALL ;  /* 0x0000000000007948 */ /* 0x000fea0003800000 */
[----:B------:R-:W-:Y:S01]  /*5f00*/  R2UR UR4, R51 ;  /* 0x00000000330472ca */ /* 0x000fe200000e0000 */
[----:B------:R-:W-:Y:S01]  /*5f10*/  BSSY.RECONVERGENT B0, `(.L_x_99) ;  /* 0x0000085000007945 */ /* 0x000fe20003800200 */
[----:B------:R-:W-:Y:S02]  /*5f20*/  LOP3.LUT R50, R56, 0xffff0000, RZ, 0xc0, !PT ;  /* 0xffff000038327812 */ /* 0x000fe400078ec0ff */
[----:B------:R-:W-:Y:S09]  /*5f30*/  ISETP.NE.AND P0, PT, R103, RZ, PT ;  /* 0x000000ff6700720c */ /* 0x000ff20003f05270 */
[----:B------:R-:W1:Y:S02]  /*5f40*/  LDTM.x32 R4, tmem[UR4] ;  /* 0x00000004000479ee */ /* 0x000e6400082c0000 */
[C-C-:B-1-3--:R-:W-:Y:S01]  /*5f50*/  FFMA R0, R47.reuse, R4, R2.reuse ;  /* 0x000000042f007223 */ /* 0x14afe20000000002 */
[C-C-:B------:R-:W-:Y:S01]  /*5f60*/  FFMA R3, R47.reuse, R5, R2.reuse ;  /* 0x000000052f037223 */ /* 0x140fe20000000002 */
        /* <DEDUP_REMOVED lines=26> */
[--C-:B------:R-:W-:Y:S01]  /*6110*/  FFMA R28, R47, R32, R2.reuse ;  /* 0x000000202f1c7223 */ /* 0x100fe20000000002 */
[----:B------:R-:W-:Y:S01]  /*6120*/  SHF.L.U32 R32, R57, 0x10, RZ ;  /* 0x0000001039207819 */ /* 0x000fe200000006ff */
[--C-:B------:R-:W-:Y:S01]  /*6130*/  FFMA R29, R47, R33, R2.reuse ;  /* 0x000000212f1d7223 */ /* 0x100fe20000000002 */
[----:B------:R-:W-:Y:S01]  /*6140*/  LOP3.LUT R33, R57, 0xffff0000, RZ, 0xc0, !PT ;  /* 0xffff000039217812 */ /* 0x000fe200078ec0ff */
[C-C-:B------:R-:W-:Y:S01]  /*6150*/  FFMA R34, R47.reuse, R34, R2.reuse ;  /* 0x000000222f227223 */ /* 0x140fe20000000002 */
[----:B------:R-:W-:Y:S01]  /*6160*/  FFMA R35, R47, R35, R2 ;  /* 0x000000232f237223 */ /* 0x000fe20000000002 */
[----:B------:R-:W-:Y:S01]  /*6170*/  FFMA R0, R48, R49, R0 ;  /* 0x0000003130007223 */ /* 0x000fe20000000000 */
[----:B------:R-:W-:Y:S01]  /*6180*/  SHF.L.U32 R49, R58, 0x10, RZ ;  /* 0x000000103a317819 */ /* 0x000fe200000006ff */
[C---:B------:R-:W-:Y:S01]  /*6190*/  FFMA R3, R48.reuse, R50, R3 ;  /* 0x0000003230037223 */ /* 0x040fe20000000003 */
[----:B------:R-:W-:Y:S01]  /*61a0*/  FFMA R6, R48, R32, R6 ;  /* 0x0000002030067223 */ /* 0x000fe20000000006 */
[----:B------:R-:W-:Y:S01]  /*61b0*/  LOP3.LUT R32, R58, 0xffff0000, RZ, 0xc0, !PT ;  /* 0xffff00003a207812 */ /* 0x000fe200078ec0ff */
[C---:B------:R-:W-:Y:S01]  /*61c0*/  FFMA R7, R48.reuse, R33, R7 ;  /* 0x0000002130077223 */ /* 0x040fe20000000007 */
[C---:B------:R-:W-:Y:S01]  /*61d0*/  FFMA R4, R48.reuse, R49, R4 ;  /* 0x0000003130047223 */ /* 0x040fe20000000004 */
[----:B------:R-:W-:Y:S02]  /*61e0*/  F2FP.BF16.F32.PACK_AB R52, R3, R0 ;  /* 0x000000000334723e */ /* 0x000fe400000010ff */
[C---:B------:R-:W-:Y:S01]  /*61f0*/  SHF.L.U32 R0, R59.reuse, 0x10, RZ ;  /* 0x000000103b007819 */ /* 0x040fe200000006ff */
[C---:B------:R-:W-:Y:S01]  /*6200*/  FFMA R5, R48.reuse, R32, R5 ;  /* 0x0000002030057223 */ /* 0x040fe20000000005 */
[----:B------:R-:W-:Y:S02]  /*6210*/  LOP3.LUT R3, R59, 0xffff0000, RZ, 0xc0, !PT ;  /* 0xffff00003b037812 */ /* 0x000fe400078ec0ff */
[----:B------:R-:W-:Y:S01]  /*6220*/  F2FP.BF16.F32.PACK_AB R53, R7, R6 ;  /* 0x000000060735723e */ /* 0x000fe200000010ff */
[----:B------:R-:W-:Y:S01]  /*6230*/  FFMA R10, R48, R0, R10 ;  /* 0x00000000300a7223 */ /* 0x000fe2000000000a */
[----:B------:R-:W-:Y:S01]  /*6240*/  SHF.L.U32 R0, R64, 0x10, RZ ;  /* 0x0000001040007819 */ /* 0x000fe200000006ff */
[----:B------:R-:W-:Y:S01]  /*6250*/  FFMA R11, R48, R3, R11 ;  /* 0x00000003300b7223 */ /* 0x000fe2000000000b */
[----:B------:R-:W-:Y:S02]  /*6260*/  F2FP.BF16.F32.PACK_AB R54, R5, R4 ;  /* 0x000000040536723e */ /* 0x000fe400000010ff */
[----:B------:R-:W-:Y:S01]  /*6270*/  LOP3.LUT R3, R64, 0xffff0000, RZ, 0xc0, !PT ;  /* 0xffff000040037812 */ /* 0x000fe200078ec0ff */
[C---:B------:R-:W-:Y:S01]  /*6280*/  FFMA R8, R48.reuse, R0, R8 ;  /* 0x0000000030087223 */ /* 0x040fe20000000008 */
[C---:B------:R-:W-:Y:S02]  /*6290*/  SHF.L.U32 R4, R65.reuse, 0x10, RZ ;  /* 0x0000001041047819 */ /* 0x040fe400000006ff */
[----:B------:R-:W-:Y:S01]  /*62a0*/  LOP3.LUT R0, R65, 0xffff0000, RZ, 0xc0, !PT ;  /* 0xffff000041007812 */ /* 0x000fe200078ec0ff */
[----:B------:R-:W-:Y:S01]  /*62b0*/  FFMA R9, R48, R3, R9 ;  /* 0x0000000330097223 */ /* 0x000fe20000000009 */
[----:B------:R-:W-:Y:S01]  /*62c0*/  SHF.L.U32 R3, R66, 0x10, RZ ;  /* 0x0000001042037819 */ /* 0x000fe200000006ff */
[C---:B------:R-:W-:Y:S01]  /*62d0*/  FFMA R14, R48.reuse, R4, R14 ;  /* 0x00000004300e7223 */ /* 0x040fe2000000000e */
[----:B------:R-:W-:Y:S01]  /*62e0*/  SHF.L.U32 R4, R67, 0x10, RZ ;  /* 0x0000001043047819 */ /* 0x000fe200000006ff */
[----:B------:R-:W-:Y:S01]  /*62f0*/  FFMA R15, R48, R0, R15 ;  /* 0x00000000300f7223 */ /* 0x000fe2000000000f */
[----:B------:R-:W-:Y:S01]  /*6300*/  LOP3.LUT R0, R66, 0xffff0000, RZ, 0xc0, !PT ;  /* 0xffff000042007812 */ /* 0x000fe200078ec0ff */
[----:B------:R-:W-:Y:S01]  /*6310*/  FFMA R12, R48, R3, R12 ;  /* 0x00000003300c7223 */ /* 0x000fe2000000000c */
[----:B------:R-:W-:Y:S02]  /*6320*/  SHF.L.U32 R3, R72, 0x10, RZ ;  /* 0x0000001048037819 */ /* 0x000fe400000006ff */
[----:B------:R-:W-:Y:S01]  /*6330*/  F2FP.BF16.F32.PACK_AB R55, R11, R10 ;  /* 0x0000000a0b37723e */ /* 0x000fe200000010ff */
[C---:B------:R-:W-:Y:S01]  /*6340*/  FFMA R13, R48.reuse, R0, R13 ;  /* 0x00000000300d7223 */ /* 0x040fe2000000000d */
[----:B------:R-:W-:Y:S01]  /*6350*/  LOP3.LUT R0, R67, 0xffff0000, RZ, 0xc0, !PT ;  /* 0xffff000043007812 */ /* 0x000fe200078ec0ff */
[----:B------:R-:W-:Y:S01]  /*6360*/  FFMA R18, R48, R4, R18 ;  /* 0x0000000430127223 */ /* 0x000fe20000000012 */
[----:B------:R-:W-:Y:S01]  /*6370*/  LOP3.LUT R4, R72, 0xffff0000, RZ, 0xc0, !PT ;  /* 0xffff000048047812 */ /* 0x000fe200078ec0ff */
[----:B------:R1:W-:Y:S01]  /*6380*/  STS.128 [R68], R52 ;  /* 0x0000003444007388 */ /* 0x0003e20000000c00 */
[----:B------:R-:W-:Y:S01]  /*6390*/  F2FP.BF16.F32.PACK_AB R8, R9, R8 ;  /* 0x000000080908723e */ /* 0x000fe200000010ff */
[C---:B------:R-:W-:Y:S01]  /*63a0*/  FFMA R19, R48.reuse, R0, R19 ;  /* 0x0000000030137223 */ /* 0x040fe20000000013 */
[C---:B------:R-:W-:Y:S01]  /*63b0*/  SHF.L.U32 R0, R73.reuse, 0x10, RZ ;  /* 0x0000001049007819 */ /* 0x040fe200000006ff */
[C---:B------:R-:W-:Y:S01]  /*63c0*/  FFMA R16, R48.reuse, R3, R16 ;  /* 0x0000000330107223 */ /* 0x040fe20000000010 */
[----:B------:R-:W-:Y:S01]  /*63d0*/  LOP3.LUT R3, R73, 0xffff0000, RZ, 0xc0, !PT ;  /* 0xffff000049037812 */ /* 0x000fe200078ec0ff */
[C---:B------:R-:W-:Y:S01]  /*63e0*/  FFMA R17, R48.reuse, R4, R17 ;  /* 0x0000000430117223 */ /* 0x040fe20000000011 */
[----:B------:R-:W-:Y:S01]  /*63f0*/  SHF.L.U32 R4, R75, 0x10, RZ ;  /* 0x000000104b047819 */ /* 0x000fe200000006ff */
[----:B------:R-:W-:Y:S01]  /*6400*/  FFMA R22, R48, R0, R22 ;  /* 0x0000000030167223 */ /* 0x000fe20000000016 */
[----:B------:R-:W-:Y:S01]  /*6410*/  SHF.L.U32 R0, R74, 0x10, RZ ;  /* 0x000000104a007819 */ /* 0x000fe200000006ff */
[----:B------:R-:W-:Y:S01]  /*6420*/  FFMA R23, R48, R3, R23 ;  /* 0x0000000330177223 */ /* 0x000fe20000000017 */
[----:B------:R-:W-:Y:S02]  /*6430*/  LOP3.LUT R3, R74, 0xffff0000, RZ, 0xc0, !PT ;  /* 0xffff00004a037812 */ /* 0x000fe400078ec0ff */
[----:B------:R-:W-:Y:S01]  /*6440*/  F2FP.BF16.F32.PACK_AB R9, R15, R14 ;  /* 0x0000000e0f09723e */ /* 0x000fe200000010ff */
[C---:B------:R-:W-:Y:S01]  /*6450*/  FFMA R20, R48.reuse, R0, R20 ;  /* 0x0000000030147223 */ /* 0x040fe20000000014 */
[----:B------:R-:W-:Y:S01]  /*6460*/  LOP3.LUT R0, R75, 0xffff0000, RZ, 0xc0, !PT ;  /* 0xffff00004b007812 */ /* 0x000fe200078ec0ff */
[C---:B------:R-:W-:Y:S01]  /*6470*/  FFMA R21, R48.reuse, R3, R21 ;  /* 0x0000000330157223 */ /* 0x040fe20000000015 */
[----:B------:R-:W-:Y:S01]  /*6480*/  FFMA R26, R48, R4, R26 ;  /* 0x00000004301a7223 */ /* 0x000fe2000000001a */
[----:B------:R-:W-:Y:S02]  /*6490*/  SHF.L.U32 R3, R80, 0x10, RZ ;  /* 0x0000001050037819 */ /* 0x000fe400000006ff */
[----:B------:R-:W-:Y:S01]  /*64a0*/  FFMA R27, R48, R0, R27 ;  /* 0x00000000301b7223 */ /* 0x000fe2000000001b */
[----:B------:R-:W-:Y:S02]  /*64b0*/  LOP3.LUT R0, R80, 0xffff0000, RZ, 0xc0, !PT ;  /* 0xffff000050007812 */ /* 0x000fe400078ec0ff */
[----:B------:R-:W-:Y:S01]  /*64c0*/  SHF.L.U32 R4, R81, 0x10, RZ ;  /* 0x0000001051047819 */ /* 0x000fe200000006ff */
[C---:B------:R-:W-:Y:S01]  /*64d0*/  FFMA R24, R48.reuse, R3, R24 ;  /* 0x0000000330187223 */ /* 0x040fe20000000018 */
[----:B------:R-:W-:Y:S01]  /*64e0*/  F2FP.BF16.F32.PACK_AB R10, R13, R12 ;  /* 0x0000000c0d0a723e */ /* 0x000fe200000010ff */
[C---:B------:R-:W-:Y:S01]  /*64f0*/  FFMA R25, R48.reuse, R0, R25 ;  /* 0x0000000030197223 */ /* 0x040fe20000000019 */
[----:B------:R-:W-:Y:S01]  /*6500*/  F2FP.BF16.F32.PACK_AB R11, R19, R18 ;  /* 0x00000012130b723e */ /* 0x000fe200000010ff */
[----:B------:R-:W-:Y:S01]  /*6510*/  FFMA R30, R48, R4, R30 ;  /* 0x00000004301e7223 */ /* 0x000fe2000000001e */
[----:B------:R-:W-:Y:S02]  /*6520*/  LOP3.LUT R0, R81, 0xffff0000, RZ, 0xc0, !PT ;  /* 0xffff000051007812 */ /* 0x000fe400078ec0ff */
[C---:B------:R-:W-:Y:S01]  /*6530*/  SHF.L.U32 R3, R82.reuse, 0x10, RZ ;  /* 0x0000001052037819 */ /* 0x040fe200000006ff */
[----:B------:R1:W-:Y:S01]  /*6540*/  STS.128 [R63+0x10], R8 ;  /* 0x000010083f007388 */ /* 0x0003e20000000c00 */
[----:B------:R-:W-:Y:S01]  /*6550*/  LOP3.LUT R4, R82, 0xffff0000, RZ, 0xc0, !PT ;  /* 0xffff000052047812 */ /* 0x000fe200078ec0ff */
[C---:B------:R-:W-:Y:S01]  /*6560*/  FFMA R31, R48.reuse, R0, R31 ;  /* 0x00000000301f7223 */ /* 0x040fe2000000001f */
[C---:B------:R-:W-:Y:S01]  /*6570*/  SHF.L.U32 R5, R83.reuse, 0x10, RZ ;  /* 0x0000001053057819 */ /* 0x040fe200000006ff */
[C---:B------:R-:W-:Y:S01]  /*6580*/  FFMA R28, R48.reuse, R3, R28 ;  /* 0x00000003301c7223 */ /* 0x040fe2000000001c */
[----:B------:R-:W-:Y:S01]  /*6590*/  LOP3.LUT R6, R83, 0xffff0000, RZ, 0xc0, !PT ;  /* 0xffff000053067812 */ /* 0x000fe200078ec0ff */
[C---:B------:R-:W-:Y:S01]  /*65a0*/  FFMA R29, R48.reuse, R4, R29 ;  /* 0x00000004301d7223 */ /* 0x040fe2000000001d */
[----:B------:R-:W-:Y:S01]  /*65b0*/  F2FP.BF16.F32.PACK_AB R16, R17, R16 ;  /* 0x000000101110723e */ /* 0x000fe200000010ff */
[C---:B------:R-:W-:Y:S01]  /*65c0*/  FFMA R34, R48.reuse, R5, R34 ;  /* 0x0000000530227223 */ /* 0x040fe20000000022 */
[----:B------:R-:W-:Y:S01]  /*65d0*/  F2FP.BF16.F32.PACK_AB R17, R23, R22 ;  /* 0x000000161711723e */ /* 0x000fe200000010ff */
[----:B------:R-:W-:Y:S01]  /*65e0*/  FFMA R35, R48, R6, R35 ;  /* 0x0000000630237223 */ /* 0x000fe20000000023 */
[----:B------:R-:W-:Y:S02]  /*65f0*/  F2FP.BF16.F32.PACK_AB R18, R21, R20 ;  /* 0x000000141512723e */ /* 0x000fe400000010ff */
[----:B------:R-:W-:Y:S02]  /*6600*/  F2FP.BF16.F32.PACK_AB R19, R27, R26 ;  /* 0x0000001a1b13723e */ /* 0x000fe400000010ff */
[----:B------:R-:W-:Y:S02]  /*6610*/  F2FP.BF16.F32.PACK_AB R24, R25, R24 ;  /* 0x000000181918723e */ /* 0x000fe400000010ff */
[----:B------:R-:W-:Y:S01]  /*6620*/  F2FP.BF16.F32.PACK_AB R25, R31, R30 ;  /* 0x0000001e1f19723e */ /* 0x000fe200000010ff */
[----:B------:R1:W-:Y:S01]  /*6630*/  STS.128 [R62+0x20], R16 ;  /* 0x000020103e007388 */ /* 0x0003e20000000c00 */
[----:B------:R-:W-:Y:S02]  /*6640*/  F2FP.BF16.F32.PACK_AB R26, R29, R28 ;  /* 0x0000001c1d1a723e */ /* 0x000fe400000010ff */
[----:B------:R-:W-:Y:S05]  /*6650*/  F2FP.BF16.F32.PACK_AB R27, R35, R34 ;  /* 0x00000022231b723e */ /* 0x000fea00000010ff */
[----:B------:R1:W-:Y:S01]  /*6660*/  STS.128 [R61+0x10], R24 ;  /* 0x000010183d007388 */ /* 0x0003e20000000c00 */
[----:B------:R-:W-:Y:S01]  /*6670*/  @!PT LDS RZ, [RZ] ;  /* 0x00000000fffff984 */ /* 0x000fe20000000800 */
[----:B------:R-:W-:Y:S01]  /*6680*/  @!PT LDS RZ, [RZ] ;  /* 0x00000000fffff984 */ /* 0x000fe20000000800 */
[----:B------:R-:W-:Y:S01]  /*6690*/  @!PT LDS RZ, [RZ] ;  /* 0x00000000fffff984 */ /* 0x000fe20000000800 */
[----:B------:R-:W-:Y:S01]  /*66a0*/  @!PT LDS RZ, [RZ] ;  /* 0x00000000fffff984 */ /* 0x000fe20000000800 */
[----:B------:R3:W-:Y:S07]  /*66b0*/  MEMBAR.ALL.CTA ;  /* 0x0000000000007992 */ /* 0x0007ee0000008000 */
[----:B---3--:R-:W3:Y:S02]  /*66c0*/  FENCE.VIEW.ASYNC.S ;  /* 0x00000000000073c6 */ /* 0x008ee40000000000 */
[----:B---3--:R-:W-:Y:S06]  /*66d0*/  BAR.SYNC.DEFER_BLOCKING 0x1, 0x80 ;  /* 0x0042000000007b1d */ /* 0x008fec0000010000 */
[----:B------:R-:W-:Y:S05]  /*66e0*/  @P0 BRA `(.L_x_100) ;  /* 0x00000000001c0947 */ /* 0x000fea0003800000 */
[----:B------:R-:W-:Y:S01]  /*66f0*/  R2UR UR4, R69 ;  /* 0x00000000450472ca */ /* 0x000fe200000e0000 */
[----:B------:R-:W-:Y:S01]  /*6700*/  UIADD3 UR6, UP0, UPT, UR54, 0x680, URZ ;  /* 0x0000068036067890 */ /* 0x000fe2000ff1e0ff */
[----:B------:R-:W-:Y:S03]  /*6710*/  UMOV UR43, UR36 ;  /* 0x00000024002b7c82 */ /* 0x000fe60008000000 */
[----:B------:R-:W-:Y:S08]  /*6720*/  UIADD3.X UR7, UPT, UPT, URZ, UR55, URZ, UP0, !UPT ;  /* 0x00000037ff077290 */ /* 0x000ff000087fe4ff */
[----:B------:R-:W-:Y:S09]  /*6730*/  UIADD3 UR40, UPT, UPT, UR47, 0x200, UR4 ;  /* 0x000002002f287890 */ /* 0x000ff2000fffe004 */
[----:B------:R3:W-:Y:S02]  /*6740*/  UTMASTG.3D [UR40], [UR6] ;  /* 0x00000028060073b5 */ /* 0x0007e40008010000 */
[----:B---3--:R0:W-:Y:S02]  /*6750*/  UTMACMDFLUSH ;  /* 0x00000000000079b7 */ /* 0x0081e40000000000 */
.L_x_100:
[----:B------:R-:W-:Y:S05]  /*6760*/  BSYNC.RECONVERGENT B0 ;  /* 0x0000000000007941 */ /* 0x000fea0003800200 */
.L_x_99:
[----:B------:R-:W-:Y:S01]  /*6770*/  UIADD3 UR43, UPT, UPT, UR57, 0x1, URZ ;  /* 0x00000001392b7890 */ /* 0x000fe2000fffe0ff */
[----:B------:R-:W-:Y:S03]  /*6780*/  BSSY.RECONVERGENT B0, `(.L_x_101) ;  /* 0x0000005000007945 */ /* 0x000fe60003800200 */
[----:B------:R-:W-:Y:S04]  /*6790*/  UISETP.NE.AND UP0, UPT, UR43, 0x3, UPT ;  /* 0x000000032b00788c */ /* 0x000fe8000bf05270 */
[----:B------:R-:W-:Y:S01]  /*67a0*/  USEL UR56, UR43, URZ, UP0 ;  /* 0x000000ff2b387287 */ /* 0x000fe20008000000 */
[----:B------:R-:W-:Y:S11]  /*67b0*/  @P0 BRA `(.L_x_102) ;  /* 0x0000000000040947 */ /* 0x000ff60003800000 */
[----:B------:R-:W-:Y:S04]  /*67c0*/  DEPBAR.LE SB0, 0x1 ;  /* 0x000080400000791a */ /* 0x000fe80000000000 */
.L_x_102:
[----:B------:R-:W-:Y:S05]  /*67d0*/  BSYNC.RECONVERGENT B0 ;  /* 0x0000000000007941 */ /* 0x000fea0003800200 */
.L_x_101:
[----:B------:R-:W-:Y:S01]  /*67e0*/  BAR.SYNC.DEFER_BLOCKING 0x1, 0x80 ;  /* 0x0042000000007b1d */ /* 0x000fe20000010000 */
[----:B------:R-:W-:Y:S01]  /*67f0*/  ISETP.NE.AND P1, PT, R113, RZ, PT ;  /* 0x000000ff7100720c */ /* 0x000fe20003f25270 */
[----:B------:R-:W-:Y:S01]  /*6800*/  UISETP.NE.AND UP0, UPT, UR51, URZ, UPT ;  /* 0x000000ff3300728c */ /* 0x000fe2000bf05270 */
[----:B------:R-:W-:Y:S11]  /*6810*/  LEA R3, R71, UR47, 0x3 ;  /* 0x0000002f47037c11 */ /* 0x000ff6000f8e18ff */
[----:B------:R-:W-:Y:S01]  /*6820*/  @P1 SHF.L.U32 R4, R60, 0x1f, RZ ;  /* 0x0000001f3c041819 */ /* 0x000fe200000006ff */
[----:B------:R-:W-:Y:S06]  /*6830*/  BRA.U !UP0, `(.L_x_103) ;  /* 0x0000000108247547 */ /* 0x000fec000b800000 */
[----:B------:R-:W-:Y:S01]  /*6840*/  IMAD.U32 R5, RZ, RZ, UR50 ;  /* 0x00000032ff057e24 */ /* 0x000fe2000f8e00ff */
[----:B------:R-:W-:Y:S01]  /*6850*/  MOV R0, UR46 ;  /* 0x0000002e00007c02 */ /* 0x000fe20008000f00 */
[----:B------:R-:W-:Y:S03]  /*6860*/  UIADD3 UR50, UPT, UPT, UR50, 0x1, URZ ;  /* 0x0000000132327890 */ /* 0x000fe6000fffe0ff */
[----:B------:R-:W-:Y:S01]  /*6870*/  @P1 LEA R5, R5, UR47, 0x3 ;  /* 0x0000002f05051c11 */ /* 0x000fe2000f8e18ff */
[----:B------:R-:W-:Y:S04]  /*6880*/  UISETP.NE.AND UP0, UPT, UR50, 0x3, UPT ;  /* 0x000000033200788c */ /* 0x000fe8000bf05270 */
[----:B------:R-:W-:Y:S01]  /*6890*/  @P1 VIADD R5, R5, 0x98 ;  /* 0x0000009805051836 */ /* 0x000fe20000000000 */
[----:B------:R-:W-:Y:S04]  /*68a0*/  USEL UR50, UR50, URZ, UP0 ;  /* 0x000000ff32327287 */ /* 0x000fe80008000000 */
[----:B------:R-:W-:Y:S04]  /*68b0*/  @P1 PRMT R0, R0, 0x654, R5 ;  /* 0x0000065400001816 */ /* 0x000fe80000000005 */
[----:B------:R3:W-:Y:S04]  /*68c0*/  @P1 SYNCS.ARRIVE.TRANS64.RED.A1T0 RZ, [R0+URZ], RZ ;  /* 0x000000ff00ff19a7 */ /* 0x0007e800081004ff */
.L_x_103:
[----:B------:R-:W4:Y:S01]  /*68d0*/  @P1 SYNCS.PHASECHK.TRANS64.TRYWAIT P0, [R3+URZ+0x80], R4 ;  /* 0x00008004030015a7 */ /* 0x000f2200080011ff */
[----:B------:R-:W-:Y:S01]  /*68e0*/  BSSY B1, `(.L_x_104) ;  /* 0x0000015000017945 */ /* 0x000fe20003800000 */
[----:B----4-:R-:W-:Y:S03]  /*68f0*/  @P1 SEL R76, RZ, 0x1, !P0 ;  /* 0x00000001ff4c1807 */ /* 0x010fe60004000000 */
[----:B------:R-:W-:Y:S05]  /*6900*/  @!P1 BRA `(.L_x_105) ;  /* 0x0000000000489947 */ /* 0x000fea0003800000 */
[----:B------:R-:W-:Y:S01]  /*6910*/  ISETP.NE.AND P1, PT, R77, RZ, PT ;  /* 0x000000ff4d00720c */ /* 0x000fe20003f25270 */
[----:B------:R-:W-:Y:S01]  /*6920*/  BSSY B0, `(.L_x_106) ;  /* 0x000000a000007945 */ /* 0x000fe20003800000 */
[----:B------:R-:W-:Y:S11]  /*6930*/  ISETP.NE.AND P0, PT, R76, RZ, PT ;  /* 0x000000ff4c00720c */ /* 0x000ff60003f05270 */
[----:B------:R-:W-:Y:S04]  /*6940*/  @P1 IMAD R71, R71, 0x2000, R110 ;  /* 0x0000200047471824 */ /* 0x000fe800078e026e */
[----:B------:R-:W-:Y:S01]  /*6950*/  @P1 IMAD.IADD R5, R116, 0x1, R71 ;  /* 0x0000000174051824 */ /* 0x000fe200078e0247 */
[----:B------:R-:W-:Y:S03]  /*6960*/  @P1 IADD3 R4, PT, PT, R115, R71, RZ ;  /* 0x0000004773041210 */ /* 0x000fe60007ffe0ff */
[----:B---3--:R-:W-:Y:S01]  /*6970*/  @P1 IMAD.IADD R0, R109, 0x1, R5 ;  /* 0x000000016d001824 */ /* 0x008fe200078e0205 */
[----:B------:R-:W-:Y:S06]  /*6980*/  @P0 BRA `(.L_x_107) ;  /* 0x00000000000c0947 */ /* 0x000fec0003800000 */
[----:B------:R-:W-:Y:S04]  /*6990*/  SHF.L.U32 R60, R60, 0x1f, RZ ;  /* 0x0000001f3c3c7819 */ /* 0x000fe800000006ff */
[----:B------:R-:W3:Y:S02]  /*69a0*/  SYNCS.PHASECHK.TRANS64.TRYWAIT P0, [R3+URZ+0x80], R60 ;  /* 0x0000803c030075a7 */ /* 0x000ee400080011ff */
[----:B---3--:R-:W-:Y:S05]  /*69b0*/  @!P0 BRA `(.L_x_108) ;  /* 0x0000001800908947 */ /* 0x008fea0003800000 */
.L_x_107:
[----:B------:R-:W-:Y:S05]  /*69c0*/  BSYNC B0 ;  /* 0x0000000000007941 */ /* 0x000fea0003800000 */
.L_x_106:
[----:B------:R-:W-:Y:S11]  /*69d0*/  ISETP.NE.AND P0, PT, R77, RZ, PT ;  /* 0x000000ff4d00720c */ /* 0x000ff60003f05270 */
[----:B------:R-:W-:Y:S02]  /*69e0*/  @!UPT UIADD3 URZ, UPT, UPT, URZ, URZ, URZ ;  /* 0x000000fffffff290 */ /* 0x000fe4000fffe0ff */
[----:B------:R4:W1:Y:S04]  /*69f0*/  @P0 LDS.128 R56, [R71] ;  /* 0x0000000047380984 */ /* 0x0008680000000c00 */
[----:B------:R4:W1:Y:S04]  /*6a00*/  @P0 LDS.128 R72, [R4+0x20] ;  /* 0x0000200004480984 */ /* 0x0008680000000c00 */
[----:B------:R4:W1:Y:S04]  /*6a10*/  @P0 LDS.128 R64, [R5+0x10] ;  /* 0x0000100005400984 */ /* 0x0008680000000c00 */
[----:B------:R4:W1:Y:S02]  /*6a20*/  @P0 LDS.128 R80, [R0+0x10] ;  /* 0x0000100000500984 */ /* 0x0008640000000c00 */
.L_x_105:
[----:B------:R-:W-:Y:S05]  /*6a30*/  BSYNC B1 ;  /* 0x0000000000017941 */ /* 0x000fea0003800000 */
.L_x_104:
[----:B---34-:R-:W-:Y:S05]  /*6a40*/  VIADD R0, R51, 0x20 ;  /* 0x0000002033007836 */ /* 0x018fea0000000000 */
[----:B------:R-:W-:Y:S04]  /*6a50*/  SHF.R.U32.HI R0, RZ, 0x15, R0 ;  /* 0x00000015ff007819 */ /* 0x000fe80000011600 */
[----:B------:R-:W-:Y:S11]  /*6a60*/  LOP3.LUT P0, RZ, R0, 0x3, R102, 0x48, !PT ;  /* 0x0000000300ff7812 */ /* 0x000ff60007804866 */
[----:B------:R-:W-:Y:S02]  /*6a70*/  @!UPT UIADD3 URZ, UPT, UPT, URZ, URZ, URZ ;  /* 0x000000fffffff290 */ /* 0x000fe4000fffe0ff */
[----:B------:R-:W-:Y:S05]  /*6a80*/  @!P0 BRA `(.L_x_109) ;  /* 0x0000000000408947 */ /* 0x000fea0003800000 */
[----:B------:R-:W3:Y:S01]  /*6a90*/  LDCU.64 UR8, c[0x4][0x70] ;  /* 0x01000e00ff0877ac */ /* 0x000ee20008000a00 */
[----:B------:R-:W-:Y:S01]  /*6aa0*/  MOV R15, 0x0 ;  /* 0x00000000000f7802 */ /* 0x000fe20000000f00 */
[----:B------:R-:W-:Y:S02]  /*6ab0*/  HFMA2 R12, -RZ, RZ, 0, 5.9604644775390625e-08 ;  /* 0x00000001ff0c7431 */ /* 0x000fe400000001ff */
[----:B-1----:R-:W-:Y:S02]  /*6ac0*/  IMAD.MOV.U32 R8, RZ, RZ, 0x192 ;  /* 0x00000192ff087424 */ /* 0x002fe400078e00ff */
[----:B------:R-:W-:Y:S01]  /*6ad0*/  IMAD.MOV.U32 R13, RZ, RZ, RZ ;  /* 0x000000ffff0d7224 */ /* 0x000fe200078e00ff */
[----:B------:R-:W1:Y:S01]  /*6ae0*/  LDCU.64 UR6, c[0x4][0x78] ;  /* 0x01000f00ff0677ac */ /* 0x000e620008000a00 */
[----:B------:R-:W4:Y:S01]  /*6af0*/  LDC.64 R14, c[0x4][R15] ;  /* 0x010000000f0e7b82 */ /* 0x000f220000000a00 */
[----:B------:R-:W5:Y:S01]  /*6b00*/  LDCU.64 UR4, c[0x4][0x10] ;  /* 0x01000200ff0477ac */ /* 0x000f620008000a00 */
[----:B---3--:R-:W-:Y:S01]  /*6b10*/  MOV R5, UR9 ;  /* 0x0000000900057c02 */ /* 0x008fe20008000f00 */
[----:B------:R-:W-:Y:S01]  /*6b20*/  IMAD.U32 R4, RZ, RZ, UR8 ;  /* 0x00000008ff047e24 */ /* 0x000fe2000f8e00ff */
[----:B-1----:R-:W-:Y:S01]  /*6b30*/  MOV R7, UR7 ;  /* 0x0000000700077c02 */ /* 0x002fe20008000f00 */
[----:B------:R-:W-:Y:S01]  /*6b40*/  IMAD.U32 R6, RZ, RZ, UR6 ;  /* 0x00000006ff067e24 */ /* 0x000fe2000f8e00ff */
[----:B-----5:R-:W-:Y:S01]  /*6b50*/  MOV R11, UR5 ;  /* 0x00000005000b7c02 */ /* 0x020fe20008000f00 */
[----:B------:R-:W-:Y:S02]  /*6b60*/  IMAD.U32 R10, RZ, RZ, UR4 ;  /* 0x00000004ff0a7e24 */ /* 0x000fe4000f8e00ff */
[----:B------:R-:W-:Y:S07]  /*6b70*/  LEPC R20, `(.L_x_109) ;  /* 0x000000001014794e */ /* 0x000fee0000000000 */
[----:B--2-4-:R-:W-:Y:S05]  /*6b80*/  CALL.ABS.NOINC R14 ;  /* 0x000000000e007343 */ /* 0x014fea0003c00000 */
.L_x_109:
[----:B------:R-:W-:Y:S01]  /*6b90*/  ISETP.NE.AND P0, PT, R103, RZ, PT ;  /* 0x000000ff6700720c */ /* 0x000fe20003f05270 */
[----:B------:R-:W-:Y:S05]  /*6ba0*/  WARPSYNC.ALL ;  /* 0x0000000000007948 */ /* 0x000fea0003800000 */
[----:B------:R-:W-:Y:S01]  /*6bb0*/  R2UR UR4, R51 ;  /* 0x00000000330472ca */ /* 0x000fe200000e0000 */
[----:B------:R-:W-:Y:S01]  /*6bc0*/  USHF.L.U32 UR8, UR56, 0xd, URZ ;  /* 0x0000000d38087899 */ /* 0x000fe200080006ff */
[----:B------:R-:W-:Y:S01]  /*6bd0*/  R2UR UR5, R70 ;  /* 0x00000000460572ca */ /* 0x000fe200000e0000 */
[----:B------:R-:W-:Y:S01]  /*6be0*/  BSSY.RECONVERGENT B0, `(.L_x_110) ;  /* 0x000008e000007945 */ /* 0x000fe20003800200 */
[C---:B-1----:R-:W-:Y:S02]  /*6bf0*/  SHF.L.U32 R49, R56.reuse, 0x10, RZ ;  /* 0x0000001038317819 */ /* 0x042fe400000006ff */
[----:B------:R-:W-:Y:S02]  /*6c00*/  LOP3.LUT R50, R56, 0xffff0000, RZ, 0xc0, !PT ;  /* 0xffff000038327812 */ /* 0x000fe400078ec0ff */
[C---:B------:R-:W-:Y:S02]  /*6c10*/  SHF.L.U32 R51, R57.reuse, 0x10, RZ ;  /* 0x0000001039337819 */ /* 0x040fe400000006ff */
[----:B------:R-:W-:Y:S02]  /*6c20*/  LOP3.LUT R52, R57, 0xffff0000, RZ, 0xc0, !PT ;  /* 0xffff000039347812 */ /* 0x000fe400078ec0ff */
[C---:B------:R-:W-:Y:S01]  /*6c30*/  SHF.L.U32 R53, R58.reuse, 0x10, RZ ;  /* 0x000000103a357819 */ /* 0x040fe200000006ff */
[----:B------:R-:W1:Y:S01]  /*6c40*/  LDTM.x32 R4, tmem[UR4+0x20] ;  /* 0x00002004000479ee */ /* 0x000e6200082c0000 */
[----:B------:R-:W-:Y:S01]  /*6c50*/  LOP3.LUT R54, R58, 0xffff0000, RZ, 0xc0, !PT ;  /* 0xffff00003a367812 */ /* 0x000fe200078ec0ff */
[----:B------:R-:W-:Y:S01]  /*6c60*/  NOP ;  /* 0x0000000000007918 */ /* 0x000fe20000000000 */
[C---:B------:R-:W-:Y:S01]  /*6c70*/  SHF.L.U32 R55, R59.reuse, 0x10, RZ ;  /* 0x000000103b377819 */ /* 0x040fe200000006ff */
[----:B------:R-:W-:Y:S01]  /*6c80*/  UIADD3 UR5, UPT, UPT, UR5, 0x100, URZ ;  /* 0x0000010005057890 */ /* 0x000fe2000fffe0ff */
[----:B------:R-:W-:Y:S02]  /*6c90*/  LOP3.LUT R56, R59, 0xffff0000, RZ, 0xc0, !PT ;  /* 0xffff00003b387812 */ /* 0x000fe400078ec0ff */
[C---:B------:R-:W-:Y:S01]  /*6ca0*/  SHF.L.U32 R57, R64.reuse, 0x10, RZ ;  /* 0x0000001040397819 */ /* 0x040fe200000006ff */
[----:B------:R-:W-:Y:S01]  /*6cb0*/  UPRMT UR5, UR46, 0x654, UR5 ;  /* 0x000006542e057896 */ /* 0x000fe20008000005 */
[----:B------:R-:W-:Y:S02]  /*6cc0*/  LOP3.LUT R58, R64, 0xffff0000, RZ, 0xc0, !PT ;  /* 0xffff0000403a7812 */ /* 0x000fe400078ec0ff */
[C---:B------:R-:W-:Y:S02]  /*6cd0*/  SHF.L.U32 R59, R65.reuse, 0x10, RZ ;  /* 0x00000010413b7819 */ /* 0x040fe400000006ff */
[----:B------:R-:W-:Y:S02]  /*6ce0*/  LOP3.LUT R60, R65, 0xffff0000, RZ, 0xc0, !PT ;  /* 0xffff0000413c7812 */ /* 0x000fe400078ec0ff */
[C---:B--2---:R-:W-:Y:S02]  /*6cf0*/  SHF.L.U32 R61, R66.reuse, 0x10, RZ ;  /* 0x00000010423d7819 */ /* 0x044fe400000006ff */
[----:B------:R-:W-:Y:S01]  /*6d00*/  LOP3.LUT R62, R66, 0xffff0000, RZ, 0xc0, !PT ;  /* 0xffff0000423e7812 */ /* 0x000fe200078ec0ff */
[----:B-1----:R-:W-:Y:S01]  /*6d10*/  SYNCS.ARRIVE.TRANS64.RED.A1T0 RZ, [UR5], RZ ;  /* 0x000000ffffff79a7 */ /* 0x002fe20008100405 */
[C---:B------:R-:W-:Y:S02]  /*6d20*/  SHF.L.U32 R63, R67.reuse, 0x10, RZ ;  /* 0x00000010433f7819 */ /* 0x040fe400000006ff */
[----:B------:R-:W-:Y:S02]  /*6d30*/  LOP3.LUT R64, R67, 0xffff0000, RZ, 0xc0, !PT ;  /* 0xffff000043407812 */ /* 0x000fe400078ec0ff */
[C---:B------:R-:W-:Y:S01]  /*6d40*/  SHF.L.U32 R65, R72.reuse, 0x10, RZ ;  /* 0x0000001048417819 */ /* 0x040fe200000006ff */
[C-C-:B------:R-:W-:Y:S01]  /*6d50*/  FFMA R4, R47.reuse, R4, R2.reuse ;  /* 0x000000042f047223 */ /* 0x140fe20000000002 */
[----:B------:R-:W-:Y:S01]  /*6d60*/  LOP3.LUT R66, R72, 0xffff0000, RZ, 0xc0, !PT ;  /* 0xffff000048427812 */ /* 0x000fe200078ec0ff */
[--C-:B------:R-:W-:Y:S01]  /*6d70*/  FFMA R5, R47, R5, R2.reuse ;  /* 0x000000052f057223 */ /* 0x100fe20000000002 */
[----:B------:R-:W-:Y:S01]  /*6d80*/  SHF.L.U32 R67, R73, 0x10, RZ ;  /* 0x0000001049437819 */ /* 0x000fe200000006ff */
[--C-:B------:R-:W-:Y:S01]  /*6d90*/  FFMA R6, R47, R6, R2.reuse ;  /* 0x000000062f067223 */ /* 0x100fe20000000002 */
[----:B------:R-:W-:Y:S01]  /*6da0*/  LOP3.LUT R68, R73, 0xffff0000, RZ, 0xc0, !PT ;  /* 0xffff000049447812 */ /* 0x000fe200078ec0ff */
[C-C-:B------:R-:W-:Y:S01]  /*6db0*/  FFMA R7, R47.reuse, R7, R2.reuse ;  /* 0x000000072f077223 */ /* 0x140fe20000000002 */
        /* <DEDUP_REMOVED lines=8> */
[C-C-:B------:R-:W-:Y:S01]  /*6e40*/  FFMA R10, R47.reuse, R12, R2.reuse ;  /* 0x0000000c2f0a7223 */ /* 0x140fe20000000002 */
[C---:B------:R-:W-:Y:S01]  /*6e50*/  SHF.L.U32 R73, R80.reuse, 0x10, RZ ;  /* 0x0000001050497819 */ /* 0x040fe200000006ff */
[C-C-:B------:R-:W-:Y:S01]  /*6e60*/  FFMA R11, R47.reuse, R13, R2.reuse ;  /* 0x0000000d2f0b7223 */ /* 0x140fe20000000002 */
[C-C-:B------:R-:W-:Y:S01]  /*6e70*/  FFMA R14, R47.reuse, R14, R2.reuse ;  /* 0x0000000e2f0e7223 */ /* 0x140fe20000000002 */
[----:B------:R-:W-:Y:S01]  /*6e80*/  LOP3.LUT R74, R80, 0xffff0000, RZ, 0xc0, !PT ;  /* 0xffff0000504a7812 */ /* 0x000fe200078ec0ff */
[C-C-:B------:R-:W-:Y:S01]  /*6e90*/  FFMA R15, R47.reuse, R15, R2.reuse ;  /* 0x0000000f2f0f7223 */ /* 0x140fe20000000002 */
[--C-:B------:R-:W-:Y:S01]  /*6ea0*/  FFMA R12, R47, R16, R2.reuse ;  /* 0x000000102f0c7223 */ /* 0x100fe20000000002 */
[----:B------:R-:W-:Y:S01]  /*6eb0*/  SHF.L.U32 R75, R81, 0x10, RZ ;  /* 0x00000010514b7819 */ /* 0x000fe200000006ff */
[C-C-:B------:R-:W-:Y:S01]  /*6ec0*/  FFMA R13, R47.reuse, R17, R2.reuse ;  /* 0x000000112f0d7223 */ /* 0x140fe20000000002 */
        /* <DEDUP_REMOVED lines=20> */
[----:B------:R-:W-:Y:S01]  /*7010*/  FFMA R2, R47, R35, R2 ;  /* 0x000000232f027223 */ /* 0x000fe20000000002 */
[C---:B------:R-:W-:Y:S01]  /*7020*/  FFMA R4, R48.reuse, R49, R4 ;  /* 0x0000003130047223 */ /* 0x040fe20000000004 */
        /* <DEDUP_REMOVED lines=9> */
[----:B------:R-:W-:Y:S01]  /*70c0*/  F2FP.BF16.F32.PACK_AB R4, R5, R4 ;  /* 0x000000040504723e */ /* 0x000fe200000010ff */
[C---:B------:R-:W-:Y:S01]  /*70d0*/  FFMA R14, R48.reuse, R59, R14 ;  /* 0x0000003b300e7223 */ /* 0x040fe2000000000e */
[----:B------:R-:W-:Y:S01]  /*70e0*/  F2FP.BF16.F32.PACK_AB R5, R7, R6 ;  /* 0x000000060705723e */ /* 0x000fe200000010ff */
[C---:B------:R-:W-:Y:S01]  /*70f0*/  FFMA R15, R48.reuse, R60, R15 ;  /* 0x0000003c300f7223 */ /* 0x040fe2000000000f */
[----:B------:R-:W-:Y:S01]  /*7100*/  F2FP.BF16.F32.PACK_AB R6, R9, R8 ;  /* 0x000000080906723e */ /* 0x000fe200000010ff */
[C---:B------:R-:W-:Y:S01]  /*7110*/  FFMA R12, R48.reuse, R61, R12 ;  /* 0x0000003d300c7223 */ /* 0x040fe2000000000c */
[----:B------:R-:W-:Y:S01]  /*7120*/  F2FP.BF16.F32.PACK_AB R7, R3, R0 ;  /* 0x000000000307723e */ /* 0x000fe200000010ff */
[C---:B------:R-:W-:Y:S01]  /*7130*/  FFMA R13, R48.reuse, R62, R13 ;  /* 0x0000003e300d7223 */ /* 0x040fe2000000000d */
[C---:B------:R-:W-:Y:S01]  /*7140*/  FFMA R18, R48.reuse, R63, R18 ;  /* 0x0000003f30127223 */ /* 0x040fe20000000012 */
[----:B------:R-:W-:Y:S01]  /*7150*/  FFMA R19, R48, R64, R19 ;  /* 0x0000004030137223 */ /* 0x000fe20000000013 */
[----:B------:R-:W-:Y:S01]  /*7160*/  IADD3 R32, PT, PT, R110, UR8, RZ ;  /* 0x000000086e207c10 */ /* 0x000fe2000fffe0ff */
[----:B------:R1:W-:Y:S01]  /*7170*/  STS.128 [R110+UR8], R4 ;  /* 0x000000046e007988 */ /* 0x0003e20008000c08 */
[C---:B------:R-:W-:Y:S01]  /*7180*/  FFMA R16, R48.reuse, R65, R16 ;  /* 0x0000004130107223 */ /* 0x040fe20000000010 */
[C---:B------:R-:W-:Y:S01]  /*7190*/  FFMA R17, R48.reuse, R66, R17 ;  /* 0x0000004230117223 */ /* 0x040fe20000000011 */
[C---:B------:R-:W-:Y:S01]  /*71a0*/  FFMA R22, R48.reuse, R67, R22 ;  /* 0x0000004330167223 */ /* 0x040fe20000000016 */
[----:B------:R-:W-:Y:S01]  /*71b0*/  F2FP.BF16.F32.PACK_AB R8, R11, R10 ;  /* 0x0000000a0b08723e */ /* 0x000fe200000010ff */
[----:B------:R-:W-:Y:S01]  /*71c0*/  FFMA R23, R48, R68, R23 ;  /* 0x0000004430177223 */ /* 0x000fe20000000017 */
[----:B------:R-:W-:Y:S01]  /*71d0*/  IADD3 R116, PT, PT, R116, R32, RZ ;  /* 0x0000002074747210 */ /* 0x000fe20007ffe0ff */
        /* <DEDUP_REMOVED lines=8> */
[----:B------:R-:W-:Y:S01]  /*7260*/  F2FP.BF16.F32.PACK_AB R16, R17, R16 ;  /* 0x000000101110723e */ /* 0x000fe200000010ff */
[C---:B------:R-:W-:Y:S01]  /*7270*/  FFMA R25, R48.reuse, R74, R25 ;  /* 0x0000004a30197223 */ /* 0x040fe20000000019 */
[----:B------:R1:W-:Y:S01]  /*7280*/  STS.128 [R116+0x10], R8 ;  /* 0x0000100874007388 */ /* 0x0003e20000000c00 */
[C---:B------:R-:W-:Y:S01]  /*7290*/  SHF.L.U32 R79, R83.reuse, 0x10, RZ ;  /* 0x00000010534f7819 */ /* 0x040fe200000006ff */
[C---:B------:R-:W-:Y:S01]  /*72a0*/  FFMA R30, R48.reuse, R75, R30 ;  /* 0x0000004b301e7223 */ /* 0x040fe2000000001e */
[----:B------:R-:W-:Y:S01]  /*72b0*/  LOP3.LUT R80, R83, 0xffff0000, RZ, 0xc0, !PT ;  /* 0xffff000053507812 */ /* 0x000fe200078ec0ff */
[C---:B------:R-:W-:Y:S01]  /*72c0*/  FFMA R31, R48.reuse, R76, R31 ;  /* 0x0000004c301f7223 */ /* 0x040fe2000000001f */
[----:B------:R-:W-:Y:S01]  /*72d0*/  IADD3 R115, PT, PT, R115, R32, RZ ;  /* 0x0000002073737210 */ /* 0x000fe20007ffe0ff */
[C---:B------:R-:W-:Y:S01]  /*72e0*/  FFMA R28, R48.reuse, R77, R28 ;  /* 0x0000004d301c7223 */ /* 0x040fe2000000001c */
[----:B------:R-:W-:Y:S01]  /*72f0*/  F2FP.BF16.F32.PACK_AB R17, R23, R22 ;  /* 0x000000161711723e */ /* 0x000fe200000010ff */
[C---:B------:R-:W-:Y:S01]  /*7300*/  FFMA R29, R48.reuse, R78, R29 ;  /* 0x0000004e301d7223 */ /* 0x040fe2000000001d */
[----:B------:R-:W-:Y:S01]  /*7310*/  F2FP.BF16.F32.PACK_AB R18, R21, R20 ;  /* 0x000000141512723e */ /* 0x000fe200000010ff */
[C---:B------:R-:W-:Y:S01]  /*7320*/  FFMA R34, R48.reuse, R79, R34 ;  /* 0x0000004f30227223 */ /* 0x040fe20000000022 */
[----:B------:R-:W-:Y:S01]  /*7330*/  F2FP.BF16.F32.PACK_AB R19, R27, R26 ;  /* 0x0000001a1b13723e */ /* 0x000fe200000010ff */
[----:B------:R-:W-:Y:S01]  /*7340*/  FFMA R2, R48, R80, R2 ;  /* 0x0000005030027223 */ /* 0x000fe20000000002 */
[----:B------:R-:W-:Y:S02]  /*7350*/  F2FP.BF16.F32.PACK_AB R24, R25, R24 ;  /* 0x000000181918723e */ /* 0x000fe400000010ff */
[----:B------:R-:W-:Y:S01]  /*7360*/  F2FP.BF16.F32.PACK_AB R25, R31, R30 ;  /* 0x0000001e1f19723e */ /* 0x000fe200000010ff */
[----:B------:R1:W-:Y:S01]  /*7370*/  STS.128 [R115+0x20], R16 ;  /* 0x0000201073007388 */ /* 0x0003e20000000c00 */
[----:B------:R-:W-:Y:S02]  /*7380*/  F2FP.BF16.F32.PACK_AB R26, R29, R28 ;  /* 0x0000001c1d1a723e */ /* 0x000fe400000010ff */
[----:B------:R-:W-:Y:S02]  /*7390*/  F2FP.BF16.F32.PACK_AB R27, R2, R34 ;  /* 0x00000022021b723e */ /* 0x000fe400000010ff */
[----:B------:R-:W-:Y:S05]  /*73a0*/  IADD3 R0, PT, PT, R109, R116, RZ ;  /* 0x000000746d007210 */ /* 0x000fea0007ffe0ff */
[----:B------:R1:W-:Y:S01]  /*73b0*/  STS.128 [R0+0x10], R24 ;  /* 0x0000101800007388 */ /* 0x0003e20000000c00 */
[----:B------:R-:W-:Y:S01]  /*73c0*/  @!PT LDS RZ, [RZ] ;  /* 0x00000000fffff984 */ /* 0x000fe20000000800 */
[----:B------:R-:W-:Y:S01]  /*73d0*/  @!PT LDS RZ, [RZ] ;  /* 0x00000000fffff984 */ /* 0x000fe20000000800 */
[----:B------:R-:W-:Y:S01]  /*73e0*/  @!PT LDS RZ, [RZ] ;  /* 0x00000000fffff984 */ /* 0x000fe20000000800 */
[----:B------:R-:W-:Y:S01]  /*73f0*/  @!PT LDS RZ, [RZ] ;  /* 0x00000000fffff984 */ /* 0x000fe20000000800 */
[----:B------:R2:W-:Y:S07]  /*7400*/  MEMBAR.ALL.CTA ;  /* 0x0000000000007992 */ /* 0x0005ee0000008000 */
[----:B--2---:R-:W2:Y:S02]  /*7410*/  FENCE.VIEW.ASYNC.S ;  /* 0x00000000000073c6 */ /* 0x004ea40000000000 */
[----:B--2---:R-:W-:Y:S06]  /*7420*/  BAR.SYNC.DEFER_BLOCKING 0x1, 0x80 ;  /* 0x0042000000007b1d */ /* 0x004fec0000010000 */
[----:B------:R-:W-:Y:S05]  /*7430*/  @P0 BRA `(.L_x_111) ;  /* 0x0000000000200947 */ /* 0x000fea0003800000 */
[----:B------:R-:W-:Y:S02]  /*7440*/  UIADD3 UR10, UP0, UPT, UR54, 0x680, URZ ;  /* 0x00000680360a7890 */ /* 0x000fe4000ff1e0ff */
[----:B------:R-:W-:Y:S02]  /*7450*/  UIADD3 UR5, UPT, UPT, UR41, 0x20, URZ ;  /* 0x0000002029057890 */ /* 0x000fe4000fffe0ff */
[----:B------:R-:W-:Y:S02]  /*7460*/  UIADD3 UR4, UPT, UPT, UR47, 0x200, UR8 ;  /* 0x000002002f047890 */ /* 0x000fe4000fffe008 */
[----:B------:R-:W-:Y:S01]  /*7470*/  UIADD3.X UR11, UPT, UPT, URZ, UR55, URZ, UP0, !UPT ;  /* 0x00000037ff0b7290 */ /* 0x000fe200087fe4ff */
[----:B------:R-:W-:Y:S01]  /*7480*/  UMOV UR6, UR42 ;  /* 0x0000002a00067c82 */ /* 0x000fe20008000000 */
[----:B------:R-:W-:Y:S07]  /*7490*/  UMOV UR7, UR36 ;  /* 0x0000002400077c82 */ /* 0x000fee0008000000 */
[----:B------:R2:W-:Y:S02]  /*74a0*/  UTMASTG.3D [UR4], [UR10] ;  /* 0x000000040a0073b5 */ /* 0x0005e40008010000 */
[----:B--2---:R0:W-:Y:S02]  /*74b0*/  UTMACMDFLUSH ;  /* 0x00000000000079b7 */ /* 0x0041e40000000000 */
.L_x_111:
[----:B------:R-:W-:Y:S05]  /*74c0*/  BSYNC.RECONVERGENT B0 ;  /* 0x0000000000007941 */ /* 0x000fea0003800200 */
.L_x_110:
[----:B------:R-:W-:Y:S01]  /*74d0*/  UIADD3 UR56, UPT, UPT, UR56, 0x1, URZ ;  /* 0x0000000138387890 */ /* 0x000fe2000fffe0ff */
[----:B------:R-:W-:Y:S03]  /*74e0*/  BSSY.RECONVERGENT B0, `(.L_x_112) ;  /* 0x0000008000007945 */ /* 0x000fe60003800200 */
[----:B------:R-:W-:Y:S04]  /*74f0*/  UISETP.NE.AND UP0, UPT, UR56, 0x3, UPT ;  /* 0x000000033800788c */ /* 0x000fe8000bf05270 */
[----:B------:R-:W-:Y:S02]  /*7500*/  UISETP.EQ.XOR UP1, UPT, UR43, 0x3, !UP0 ;  /* 0x000000032b00788c */ /* 0x000fe4000c722a70 */
[----:B------:R-:W-:Y:S02]  /*7510*/  USEL UR57, UR56, URZ, UP0 ;  /* 0x000000ff38397287 */ /* 0x000fe40008000000 */
[----:B------:R-:W-:Y:S04]  /*7520*/  USEL UR4, URZ, 0x1, !UP1 ;  /* 0x00000001ff047887 */ /* 0x000fe8000c800000 */
[----:B------:R-:W-:Y:S01]  /*7530*/  ULOP3.LUT UR52, UR52, UR4, URZ, 0x3c, !UPT ;  /* 0x0000000434347292 */ /* 0x000fe2000f8e3cff */
[----:B------:R-:W-:Y:S11]  /*7540*/  @P0 BRA `(.L_x_113) ;  /* 0x0000000000040947 */ /* 0x000ff60003800000 */
[----:B------:R-:W-:Y:S04]  /*7550*/  DEPBAR.LE SB0, 0x1 ;  /* 0x000080400000791a */ /* 0x000fe80000000000 */
.L_x_113:
[----:B------:R-:W-:Y:S05]  /*7560*/  BSYNC.RECONVERGENT B0 ;  /* 0x0000000000007941 */ /* 0x000fea0003800200 */
.L_x_112:
[----:B------:R-:W-:Y:S01]  /*7570*/  BAR.SYNC.DEFER_BLOCKING 0x1, 0x80 ;  /* 0x0042000000007b1d */ /* 0x000fe20000010000 */
[----:B------:R-:W-:Y:S01]  /*7580*/  UISETP.NE.AND UP0, UPT, UR51, -0x2, UPT ;  /* 0xfffffffe3300788c */ /* 0x000fe2000bf05270 */
[----:B------:R-:W-:Y:S08]  /*7590*/  IADD3 R85, PT, PT, R85, 0x1, RZ ;  /* 0x0000000155557810 */ /* 0x000ff00007ffe0ff */
[----:B------:R-:W-:Y:S05]  /*75a0*/  BRA.U !UP0, `(.L_x_114) ;  /* 0x0000000108287547 */ /* 0x000fea000b800000 */
[----:B------:R-:W-:Y:S01]  /*75b0*/  ISETP.NE.AND P0, PT, R113, RZ, PT ;  /* 0x000000ff7100720c */ /* 0x000fe20003f05270 */
[----:B------:R-:W-:Y:S01]  /*75c0*/  IMAD.U32 R2, RZ, RZ, UR50 ;  /* 0x00000032ff027e24 */ /* 0x000fe2000f8e00ff */
[----:B------:R-:W-:Y:S01]  /*75d0*/  UIADD3 UR50, UPT, UPT, UR50, 0x1, URZ ;  /* 0x0000000132327890 */ /* 0x000fe2000fffe0ff */
[----:B-1----:R-:W-:Y:S03]  /*75e0*/  IMAD.U32 R0, RZ, RZ, UR46 ;  /* 0x0000002eff007e24 */ /* 0x002fe6000f8e00ff */
[----:B------:R-:W-:Y:S04]  /*75f0*/  UISETP.NE.AND UP0, UPT, UR50, 0x3, UPT ;  /* 0x000000033200788c */ /* 0x000fe8000bf05270 */
[----:B------:R-:W-:Y:S03]  /*7600*/  USEL UR50, UR50, URZ, UP0 ;  /* 0x000000ff32327287 */ /* 0x000fe60008000000 */
[----:B------:R-:W-:Y:S05]  /*7610*/  @P0 LEA R2, R2, UR47, 0x3 ;  /* 0x0000002f02020c11 */ /* 0x000fea000f8e18ff */
[----:B------:R-:W-:Y:S05]  /*7620*/  @P0 VIADD R2, R2, 0x98 ;  /* 0x0000009802020836 */ /* 0x000fea0000000000 */
[----:B------:R-:W-:Y:S04]  /*7630*/  @P0 PRMT R0, R0, 0x654, R2 ;  /* 0x0000065400000816 */ /* 0x000fe80000000002 */
[----:B------:R2:W-:Y:S03]  /*7640*/  @P0 SYNCS.ARRIVE.TRANS64.RED.A1T0 RZ, [R0+URZ], RZ ;  /* 0x000000ff00ff09a7 */ /* 0x0005e600081004ff */
.L_x_114:
[----:B------:R-:W-:Y:S01]  /*7650*/  ISETP.NE.AND P2, PT, R111, RZ, PT ;  /* 0x000000ff6f00720c */ /* 0x000fe20003f45270 */
[----:B------:R-:W-:Y:S01]  /*7660*/  UIADD3 UR51, UPT, UPT, UR51, 0x2, URZ ;  /* 0x0000000233337890 */ /* 0x000fe2000fffe0ff */
[----:B------:R-:W-:Y:S01]  /*7670*/  ISETP.NE.AND P0, PT, R112, 0x2, PT ;  /* 0x000000027000780c */ /* 0x000fe20003f05270 */
[----:B------:R-:W-:Y:S01]  /*7680*/  IMAD.IADD R3, R44, 0x1, R96 ;  /* 0x000000012c037824 */ /* 0x000fe200078e0260 */
[----:B------:R-:W-:Y:S01]  /*7690*/  ISETP.NE.AND P1, PT, R85, 0x4, PT ;  /* 0x000000045500780c */ /* 0x000fe20003f25270 */
[----:B-1----:R-:W-:Y:S01]  /*76a0*/  IMAD.IADD R4, R45, 0x1, R97 ;  /* 0x000000012d047824 */ /* 0x002fe200078e0261 */
[----:B------:R-:W-:Y:S02]  /*76b0*/  SEL R2, RZ, 0x1, P0 ;  /* 0x00000001ff027807 */ /* 0x000fe40000000000 */
[----:B--2---:R-:W-:Y:S02]  /*76c0*/  SEL R0, RZ, 0x1, P1 ;  /* 0x00000001ff007807 */ /* 0x004fe40000800000 */
[----:B------:R-:W-:Y:S02]  /*76d0*/  LOP3.LUT R107, R107, R2, RZ, 0x3c, !PT ;  /* 0x000000026b6b7212 */ /* 0x000fe400078e3cff */
[----:B------:R-:W-:Y:S02]  /*76e0*/  LOP3.LUT R108, R108, R0, RZ, 0x3c, !PT ;  /* 0x000000006c6c7212 */ /* 0x000fe400078e3cff */
[----:B------:R-:W-:Y:S02]  /*76f0*/  @P2 R2UR UR36, R106 ;  /* 0x000000006a2422ca */ /* 0x000fe400000e0000 */
[----:B------:R-:W-:Y:S02]  /*7700*/  SEL R112, R112, RZ, P0 ;  /* 0x000000ff70707207 */ /* 0x000fe40000000000 */
[----:B------:R-:W-:Y:S01]  /*7710*/  SEL R85, R85, RZ, P1 ;  /* 0x000000ff55557207 */ /* 0x000fe20000800000 */
[----:B------:R-:W-:Y:S10]  /*7720*/  @P2 BRA `(.L_x_115) ;  /* 0xffffffd400b02947 */ /* 0x000ff4000383ffff */
[----:B------:R-:W1:Y:S01]  /*7730*/  LDCU.64 UR6, c[0x0][0x888] ;  /* 0x00011100ff0677ac */ /* 0x000e620008000a00 */
[----:B------:R-:W2:Y:S01]  /*7740*/  LDCU.64 UR4, c[0x0][0x890] ;  /* 0x00011200ff0477ac */ /* 0x000ea20008000a00 */
[----:B-1----:R-:W-:Y:S02]  /*7750*/  ISETP.NE.U32.AND P2, PT, RZ, UR6, PT ;  /* 0x00000006ff007c0c */ /* 0x002fe4000bf45070 */
[----:B--2---:R-:W-:Y:S02]  /*7760*/  ISETP.NE.U32.AND P1, PT, RZ, UR4, PT ;  /* 0x00000004ff007c0c */ /* 0x004fe4000bf25070 */
[----:B------:R-:W-:Y:S02]  /*7770*/  ISETP.NE.AND.EX P2, PT, RZ, UR7, PT, P2 ;  /* 0x00000007ff007c0c */ /* 0x000fe4000bf45320 */
[----:B------:R-:W-:-:S13]  /*7780*/  ISETP.NE.AND.EX P0, PT, RZ, UR5, PT, P1 ;  /* 0x00000005ff007c0c */ /* 0x000fda000bf05310 */
[----:B------:R-:W-:Y:S05]  /*7790*/  @P2 BRA P0, `(.L_x_116) ;  /* 0x00000000003c2947 */ /* 0x000fea0000000000 */
[----:B------:R-:W-:-:S13]  /*77a0*/  ISETP.NE.AND.EX P1, PT, RZ, UR5, PT, P1 ;  /* 0x00000005ff007c0c */ /* 0x000fda000bf25310 */
[----:B------:R-:W-:Y:S05]  /*77b0*/  @P1 BRA `(.L_x_117) ;  /* 0x00000000000c1947 */ /* 0x000fea0003800000 */
[----:B------:R-:W-:-:S13]  /*77c0*/  FSETP.NEU.AND P0, PT, R48, RZ, PT ;  /* 0x000000ff3000720b */ /* 0x000fda0003f0d000 */
[----:B------:R-:W-:Y:S05]  /*77d0*/  @!P0 EXIT ;  /* 0x000000000000894d */ /* 0x000fea0003800000 */
[----:B------:R-:W-:Y:S05]  /*77e0*/  BRA `(.L_x_116) ;  /* 0x0000000000287947 */ /* 0x000fea0003800000 */
.L_x_117:
[----:B------:R-:W-:Y:S01]  /*77f0*/  ISETP.NE.AND P0, PT, R114, RZ, PT ;  /* 0x000000ff7200720c */ /* 0x000fe20003f05270 */
[----:B------:R-:W-:-:S12]  /*7800*/  BSSY.RECONVERGENT B0, `(.L_x_116) ;  /* 0x0000008000007945 */ /* 0x000fd80003800200 */
[----:B------:R-:W-:Y:S05]  /*7810*/  @P0 BRA `(.L_x_118) ;  /* 0x0000000000100947 */ /* 0x000fea0003800000 */
[----:B------:R-:W-:-:S04]  /*7820*/  ISETP.NE.U32.AND P0, PT, RZ, UR6, PT ;  /* 0x00000006ff007c0c */ /* 0x000fc8000bf05070 */
[----:B------:R-:W-:-:S13]  /*7830*/  ISETP.NE.AND.EX P0, PT, RZ, UR7, PT, P0 ;  /* 0x00000007ff007c0c */ /* 0x000fda000bf05300 */
[----:B------:R-:W-:Y:S05]  /*7840*/  @!P0 EXIT ;  /* 0x000000000000894d */ /* 0x000fea0003800000 */
[----:B------:R-:W-:Y:S05]  /*7850*/  BRA `(.L_x_119) ;  /* 0x0000000000087947 */ /* 0x000fea0003800000 */
.L_x_118:
[----:B------:R-:W-:-:S13]  /*7860*/  FSETP.NEU.AND P0, PT, R48, RZ, PT ;  /* 0x000000ff3000720b */ /* 0x000fda0003f0d000 */
[----:B------:R-:W-:Y:S05]  /*7870*/  @!P0 EXIT ;  /* 0x000000000000894d */ /* 0x000fea0003800000 */
.L_x_119:
[----:B------:R-:W-:Y:S05]  /*7880*/  BSYNC.RECONVERGENT B0 ;  /* 0x0000000000007941 */ /* 0x000fea0003800200 */
.L_x_116:
[----:B------:R-:W-:Y:S01]  /*7890*/  ULEA UR4, UR50, UR47, 0x3 ;  /* 0x0000002f32047291 */ /* 0x000fe2000f8e18ff */
[----:B------:R-:W-:-:S04]  /*78a0*/  DEPBAR.LE SB0, 0x0 ;  /* 0x000080000000791a */ /* 0x000fc80000000000 */
[----:B------:R-:W-:-:S04]  /*78b0*/  UIADD3 UR4, UPT, UPT, UR4, 0x98, URZ ;  /* 0x0000009804047890 */ /* 0x000fc8000fffe0ff */
[----:B------:R-:W-:-:S09]  /*78c0*/  UPRMT UR4, UR46, 0x654, UR4 ;  /* 0x000006542e047896 */ /* 0x000fd20008000004 */
[----:B------:R-:W-:Y:S01]  /*78d0*/  SYNCS.ARRIVE.TRANS64.RED.A1T0 RZ, [UR4], RZ ;  /* 0x000000ffffff79a7 */ /* 0x000fe20008100404 */
[----:B------:R-:W-:Y:S05]  /*78e0*/  EXIT ;  /* 0x000000000000794d */ /* 0x000fea0003800000 */
.L_x_19:
[----:B--2---:R2:W1:Y:S02]  /*78f0*/  SYNCS.PHASECHK.TRANS64.TRYWAIT P0, [R2+URZ+0x130], R5 ;  /* 0x00013005020075a7 */ /* 0x00446400080011ff */
[----:B-1----:R-:W-:Y:S05]  /*7900*/  @!P0 NANOSLEEP.SYNCS 0x989680 ;  /* 0x009896800000895d */ /* 0x002fea0003900000 */
[----:B------:R-:W1:Y:S02]  /*7910*/  @!P0 SYNCS.PHASECHK.TRANS64 P0, [R2+URZ+0x130], R5 ;  /* 0x00013005020085a7 */ /* 0x000e6400080010ff */
[----:B-1----:R-:W-:Y:S05]  /*7920*/  @!P0 BRA `(.L_x_19) ;  /* 0xfffffffc00f08947 */ /* 0x002fea000383ffff */
[----:B------:R-:W-:Y:S05]  /*7930*/  BRA `(.L_x_120) ;  /* 0xffffff9c003c7947 */ /* 0x000fea000383ffff */
.L_x_22:
[----:B-1----:R-:W-:-:S07]  /*7940*/  MOV R2, UR33 ;  /* 0x0000002100027c02 */ /* 0x002fce0008000f00 */
.L_x_121:
[----:B-1----:R1:W2:Y:S02]  /*7950*/  SYNCS.PHASECHK.TRANS64.TRYWAIT P0, [R2+URZ+0x40], R4 ;  /* 0x00004004020075a7 */ /* 0x0022a400080011ff */
[----:B--2---:R-:W-:Y:S05]  /*7960*/  @!P0 NANOSLEEP.SYNCS 0x989680 ;  /* 0x009896800000895d */ /* 0x004fea0003900000 */
[----:B------:R-:W2:Y:S02]  /*7970*/  @!P0 SYNCS.PHASECHK.TRANS64 P0, [R2+URZ+0x40], R4 ;  /* 0x00004004020085a7 */ /* 0x000ea400080010ff */
[----:B--2---:R-:W-:Y:S05]  /*7980*/  @!P0 BRA `(.L_x_121) ;  /* 0xfffffffc00f08947 */ /* 0x004fea000383ffff */
[----:B------:R-:W-:Y:S05]  /*7990*/  BRA `(.L_x_21) ;  /* 0xffffff9c008c7947 */ /* 0x000fea000383ffff */
.L_x_28:
[----:B-1----:R-:W-:-:S07]  /*79a0*/  MOV R2, UR17 ;  /* 0x0000001100027c02 */ /* 0x002fce0008000f00 */
.L_x_122:
[----:B-1----:R1:W2:Y:S02]  /*79b0*/  SYNCS.PHASECHK.TRANS64.TRYWAIT P0, [R2+URZ+0x40], R4 ;  /* 0x00004004020075a7 */ /* 0x0022a400080011ff */
[----:B--2---:R-:W-:Y:S05]  /*79c0*/  @!P0 NANOSLEEP.SYNCS 0x989680 ;  /* 0x009896800000895d */ /* 0x004fea0003900000 */
[----:B------:R-:W2:Y:S02]  /*79d0*/  @!P0 SYNCS.PHASECHK.TRANS64 P0, [R2+URZ+0x40], R4 ;  /* 0x00004004020085a7 */ /* 0x000ea400080010ff */
[----:B--2---:R-:W-:Y:S05]  /*79e0*/  @!P0 BRA `(.L_x_122) ;  /* 0xfffffffc00f08947 */ /* 0x004fea000383ffff */
[----:B------:R-:W-:Y:S05]  /*79f0*/  BRA `(.L_x_27) ;  /* 0xffffffa000347947 */ /* 0x000fea000383ffff */
.L_x_32:
[----:B-1----:R1:W2:Y:S02]  /*7a00*/  SYNCS.PHASECHK.TRANS64.TRYWAIT P0, [R2+URZ+0xc0], R3 ;  /* 0x0000c003020075a7 */ /* 0x0022a400080011ff */
[----:B--2---:R-:W-:Y:S05]  /*7a10*/  @!P0 NANOSLEEP.SYNCS 0x989680 ;  /* 0x009896800000895d */ /* 0x004fea0003900000 */
[----:B------:R-:W2:Y:S02]  /*7a20*/  @!P0 SYNCS.PHASECHK.TRANS64 P0, [R2+URZ+0xc0], R3 ;  /* 0x0000c003020085a7 */ /* 0x000ea400080010ff */
[----:B--2---:R-:W-:Y:S05]  /*7a30*/  @!P0 BRA `(.L_x_32) ;  /* 0xfffffffc00f08947 */ /* 0x004fea000383ffff */
[----:B------:R-:W-:Y:S05]  /*7a40*/  BRA `(.L_x_123) ;  /* 0xffffffa000c47947 */ /* 0x000fea000383ffff */
.L_x_36:
[----:B----4-:R-:W-:-:S07]  /*7a50*/  MOV R0, UR5 ;  /* 0x0000000500007c02 */ /* 0x010fce0008000f00 */
.L_x_124:
[----:B-1----:R1:W2:Y:S02]  /*7a60*/  SYNCS.PHASECHK.TRANS64.TRYWAIT P0, [R0+URZ], R2 ;  /* 0x00000002000075a7 */ /* 0x0022a400080011ff */
[----:B--2---:R-:W-:Y:S05]  /*7a70*/  @!P0 NANOSLEEP.SYNCS 0x989680 ;  /* 0x009896800000895d */ /* 0x004fea0003900000 */
[----:B------:R-:W2:Y:S02]  /*7a80*/  @!P0 SYNCS.PHASECHK.TRANS64 P0, [R0+URZ], R2 ;  /* 0x00000002000085a7 */ /* 0x000ea400080010ff */
[----:B--2---:R-:W-:Y:S05]  /*7a90*/  @!P0 BRA `(.L_x_124) ;  /* 0xfffffffc00f08947 */ /* 0x004fea000383ffff */
[----:B------:R-:W-:Y:S05]  /*7aa0*/  BRA `(.L_x_125) ;  /* 0xffffffa800347947 */ /* 0x000fea000383ffff */
.L_x_37:
[----:B----4-:R-:W-:-:S07]  /*7ab0*/  MOV R0, UR5 ;  /* 0x0000000500007c02 */ /* 0x010fce0008000f00 */
.L_x_126:
[----:B-1----:R1:W2:Y:S02]  /*7ac0*/  SYNCS.PHASECHK.TRANS64.TRYWAIT P0, [R0+URZ], R3 ;  /* 0x00000003000075a7 */ /* 0x0022a400080011ff */
[----:B--2---:R-:W-:Y:S05]  /*7ad0*/  @!P0 NANOSLEEP.SYNCS 0x989680 ;  /* 0x009896800000895d */ /* 0x004fea0003900000 */
[----:B------:R-:W2:Y:S02]  /*7ae0*/  @!P0 SYNCS.PHASECHK.TRANS64 P0, [R0+URZ], R3 ;  /* 0x00000003000085a7 */ /* 0x000ea400080010ff */
[----:B--2---:R-:W-:Y:S05]  /*7af0*/  @!P0 BRA `(.L_x_126) ;  /* 0xfffffffc00f08947 */ /* 0x004fea000383ffff */
[----:B------:R-:W-:Y:S05]  /*7b00*/  BRA `(.L_x_127) ;  /* 0xffffffa800407947 */ /* 0x000fea000383ffff */
.L_x_38:
[----:B----4-:R-:W-:-:S07]  /*7b10*/  MOV R0, UR5 ;  /* 0x0000000500007c02 */ /* 0x010fce0008000f00 */
.L_x_128:
[----:B-1----:R1:W2:Y:S02]  /*7b20*/  SYNCS.PHASECHK.TRANS64.TRYWAIT P0, [R0+URZ], R3 ;  /* 0x00000003000075a7 */ /* 0x0022a400080011ff */
[----:B--2---:R-:W-:Y:S05]  /*7b30*/  @!P0 NANOSLEEP.SYNCS 0x989680 ;  /* 0x009896800000895d */ /* 0x004fea0003900000 */
[----:B------:R-:W2:Y:S02]  /*7b40*/  @!P0 SYNCS.PHASECHK.TRANS64 P0, [R0+URZ], R3 ;  /* 0x00000003000085a7 */ /* 0x000ea400080010ff */
[----:B--2---:R-:W-:Y:S05]  /*7b50*/  @!P0 BRA `(.L_x_128) ;  /* 0xfffffffc00f08947 */ /* 0x004fea000383ffff */
[----:B------:R-:W-:Y:S05]  /*7b60*/  BRA `(.L_x_129) ;  /* 0xffffffa8004c7947 */ /* 0x000fea000383ffff */
.L_x_39:
[----:B----4-:R-:W-:-:S07]  /*7b70*/  MOV R0, UR5 ;  /* 0x0000000500007c02 */ /* 0x010fce0008000f00 */
.L_x_130:
[----:B-1----:R1:W2:Y:S02]  /*7b80*/  SYNCS.PHASECHK.TRANS64.TRYWAIT P0, [R0+URZ], R3 ;  /* 0x00000003000075a7 */ /* 0x0022a400080011ff */
[----:B--2---:R-:W-:Y:S05]  /*7b90*/  @!P0 NANOSLEEP.SYNCS 0x989680 ;  /* 0x009896800000895d */ /* 0x004fea0003900000 */
[----:B------:R-:W2:Y:S02]  /*7ba0*/  @!P0 SYNCS.PHASECHK.TRANS64 P0, [R0+URZ], R3 ;  /* 0x00000003000085a7 */ /* 0x000ea400080010ff */
[----:B--2---:R-:W-:Y:S05]  /*7bb0*/  @!P0 BRA `(.L_x_130) ;  /* 0xfffffffc00f08947 */ /* 0x004fea000383ffff */
[----:B------:R-:W-:Y:S05]  /*7bc0*/  BRA `(.L_x_131) ;  /* 0xffffffa800587947 */ /* 0x000fea000383ffff */
.L_x_40:
[----:B----4-:R-:W-:-:S07]  /*7bd0*/  MOV R0, UR5 ;  /* 0x0000000500007c02 */ /* 0x010fce0008000f00 */
.L_x_132:
[----:B-1----:R1:W2:Y:S02]  /*7be0*/  SYNCS.PHASECHK.TRANS64.TRYWAIT P0, [R0+URZ], R3 ;  /* 0x00000003000075a7 */ /* 0x0022a400080011ff */
[----:B--2---:R-:W-:Y:S05]  /*7bf0*/  @!P0 NANOSLEEP.SYNCS 0x989680 ;  /* 0x009896800000895d */ /* 0x004fea0003900000 */
[----:B------:R-:W2:Y:S02]  /*7c00*/  @!P0 SYNCS.PHASECHK.TRANS64 P0, [R0+URZ], R3 ;  /* 0x00000003000085a7 */ /* 0x000ea400080010ff */
[----:B--2---:R-:W-:Y:S05]  /*7c10*/  @!P0 BRA `(.L_x_132) ;  /* 0xfffffffc00f08947 */ /* 0x004fea000383ffff */
[----:B------:R-:W-:Y:S05]  /*7c20*/  BRA `(.L_x_133) ;  /* 0xffffffa800647947 */ /* 0x000fea000383ffff */
.L_x_41:
[----:B----4-:R-:W-:-:S07]  /*7c30*/  MOV R0, UR5 ;  /* 0x0000000500007c02 */ /* 0x010fce0008000f00 */
.L_x_134:
[----:B-1----:R1:W2:Y:S02]  /*7c40*/  SYNCS.PHASECHK.TRANS64.TRYWAIT P0, [R0+URZ], R3 ;  /* 0x00000003000075a7 */ /* 0x0022a400080011ff */
[----:B--2---:R-:W-:Y:S05]  /*7c50*/  @!P0 NANOSLEEP.SYNCS 0x989680 ;  /* 0x009896800000895d */ /* 0x004fea0003900000 */
[----:B------:R-:W2:Y:S02]  /*7c60*/  @!P0 SYNCS.PHASECHK.TRANS64 P0, [R0+URZ], R3 ;  /* 0x00000003000085a7 */ /* 0x000ea400080010ff */
[----:B--2---:R-:W-:Y:S05]  /*7c70*/  @!P0 BRA `(.L_x_134) ;  /* 0xfffffffc00f08947 */ /* 0x004fea000383ffff */
[----:B------:R-:W-:Y:S05]  /*7c80*/  BRA `(.L_x_135) ;  /* 0xffffffa800707947 */ /* 0x000fea000383ffff */
.L_x_42:
[----:B----4-:R-:W-:-:S07]  /*7c90*/  MOV R0, UR5 ;  /* 0x0000000500007c02 */ /* 0x010fce0008000f00 */
.L_x_136:
[----:B-1----:R1:W2:Y:S02]  /*7ca0*/  SYNCS.PHASECHK.TRANS64.TRYWAIT P0, [R0+URZ], R3 ;  /* 0x00000003000075a7 */ /* 0x0022a400080011ff */
[----:B--2---:R-:W-:Y:S05]  /*7cb0*/  @!P0 NANOSLEEP.SYNCS 0x989680 ;  /* 0x009896800000895d */ /* 0x004fea0003900000 */
[----:B------:R-:W2:Y:S02]  /*7cc0*/  @!P0 SYNCS.PHASECHK.TRANS64 P0, [R0+URZ], R3 ;  /* 0x00000003000085a7 */ /* 0x000ea400080010ff */
[----:B--2---:R-:W-:Y:S05]  /*7cd0*/  @!P0 BRA `(.L_x_136) ;  /* 0xfffffffc00f08947 */ /* 0x004fea000383ffff */
[----:B------:R-:W-:Y:S05]  /*7ce0*/  BRA `(.L_x_137) ;  /* 0xffffffa8007c7947 */ /* 0x000fea000383ffff */
.L_x_45:
[----:B-1----:R1:W2:Y:S02]  /*7cf0*/  SYNCS.PHASECHK.TRANS64.TRYWAIT P0, [R0+URZ+0x120], R4 ;  /* 0x00012004000075a7 */ /* 0x0022a400080011ff */
[----:B--2---:R-:W-:Y:S05]  /*7d00*/  @!P0 NANOSLEEP.SYNCS 0x989680 ;  /* 0x009896800000895d */ /* 0x004fea0003900000 */
[----:B------:R-:W2:Y:S02]  /*7d10*/  @!P0 SYNCS.PHASECHK.TRANS64 P0, [R0+URZ+0x120], R4 ;  /* 0x00012004000085a7 */ /* 0x000ea400080010ff */
[----:B--2---:R-:W-:Y:S05]  /*7d20*/  @!P0 BRA `(.L_x_45) ;  /* 0xfffffffc00f08947 */ /* 0x004fea000383ffff */
[----:B------:R-:W-:Y:S05]  /*7d30*/  BRA `(.L_x_138) ;  /* 0xffffffa800d87947 */ /* 0x000fea000383ffff */
.L_x_46:
[----:B------:R-:W-:-:S07]  /*7d40*/  MOV R0, UR5 ;  /* 0x0000000500007c02 */ /* 0x000fce0008000f00 */
.L_x_139:
[----:B-1----:R1:W2:Y:S02]  /*7d50*/  SYNCS.PHASECHK.TRANS64.TRYWAIT P0, [R0+URZ+0xd0], R5 ;  /* 0x0000d005000075a7 */ /* 0x0022a400080011ff */
[----:B--2---:R-:W-:Y:S05]  /*7d60*/  @!P0 NANOSLEEP.SYNCS 0x989680 ;  /* 0x009896800000895d */ /* 0x004fea0003900000 */
[----:B------:R-:W2:Y:S02]  /*7d70*/  @!P0 SYNCS.PHASECHK.TRANS64 P0, [R0+URZ+0xd0], R5 ;  /* 0x0000d005000085a7 */ /* 0x000ea400080010ff */
[----:B--2---:R-:W-:Y:S05]  /*7d80*/  @!P0 BRA `(.L_x_139) ;  /* 0xfffffffc00f08947 */ /* 0x004fea000383ffff */
[----:B------:R-:W-:Y:S05]  /*7d90*/  BRA `(.L_x_140) ;  /* 0xffffffa800e87947 */ /* 0x000fea000383ffff */
.L_x_47:
[----:B-1----:R1:W2:Y:S02]  /*7da0*/  SYNCS.PHASECHK.TRANS64.TRYWAIT P1, [R0+URZ+0xc0], R4 ;  /* 0x0000c004000075a7 */ /* 0x0022a400080211ff */
[----:B--2---:R-:W-:Y:S05]  /*7db0*/  @!P1 NANOSLEEP.SYNCS 0x989680 ;  /* 0x009896800000995d */ /* 0x004fea0003900000 */
[----:B------:R-:W2:Y:S02]  /*7dc0*/  @!P1 SYNCS.PHASECHK.TRANS64 P1, [R0+URZ+0xc0], R4 ;  /* 0x0000c004000095a7 */ /* 0x000ea400080210ff */
[----:B--2---:R-:W-:Y:S05]  /*7dd0*/  @!P1 BRA `(.L_x_47) ;  /* 0xfffffffc00f09947 */ /* 0x004fea000383ffff */
[----:B------:R-:W-:Y:S05]  /*7de0*/  BRA `(.L_x_141) ;  /* 0xffffffac00187947 */ /* 0x000fea000383ffff */
.L_x_50:
[----:B------:R-:W-:-:S07]  /*7df0*/  MOV R0, UR5 ;  /* 0x0000000500007c02 */ /* 0x000fce0008000f00 */
.L_x_142:
[----:B-1----:R1:W2:Y:S02]  /*7e00*/  SYNCS.PHASECHK.TRANS64.TRYWAIT P0, [R0+URZ+0xd0], R2 ;  /* 0x0000d002000075a7 */ /* 0x0022a400080011ff */
[----:B--2---:R-:W-:Y:S05]  /*7e10*/  @!P0 NANOSLEEP.SYNCS 0x989680 ;  /* 0x009896800000895d */ /* 0x004fea0003900000 */
[----:B------:R-:W2:Y:S02]  /*7e20*/  @!P0 SYNCS.PHASECHK.TRANS64 P0, [R0+URZ+0xd0], R2 ;  /* 0x0000d002000085a7 */ /* 0x000ea400080010ff */
[----:B--2---:R-:W-:Y:S05]  /*7e30*/  @!P0 BRA `(.L_x_142) ;  /* 0xfffffffc00f08947 */ /* 0x004fea000383ffff */
[----:B------:R-:W-:Y:S05]  /*7e40*/  BRA `(.L_x_49) ;  /* 0xffffffac006c7947 */ /* 0x000fea000383ffff */
.L_x_57:
[----:B-1----:R1:W2:Y:S02]  /*7e50*/  SYNCS.PHASECHK.TRANS64.TRYWAIT P1, [R0+URZ+0xc0], R2 ;  /* 0x0000c002000075a7 */ /* 0x0022a400080211ff */
[----:B--2---:R-:W-:Y:S05]  /*7e60*/  @!P1 NANOSLEEP.SYNCS 0x989680 ;  /* 0x009896800000995d */ /* 0x004fea0003900000 */
[----:B------:R-:W2:Y:S02]  /*7e70*/  @!P1 SYNCS.PHASECHK.TRANS64 P1, [R0+URZ+0xc0], R2 ;  /* 0x0000c002000095a7 */ /* 0x000ea400080210ff */
[----:B--2---:R-:W-:Y:S05]  /*7e80*/  @!P1 BRA `(.L_x_57) ;  /* 0xfffffffc00f09947 */ /* 0x004fea000383ffff */
[----:B------:R-:W-:Y:S05]  /*7e90*/  BRA `(.L_x_143) ;  /* 0xffffffb000dc7947 */ /* 0x000fea000383ffff */
.L_x_58:
[----:B------:R-:W-:-:S07]  /*7ea0*/  MOV R2, UR7 ;  /* 0x0000000700027c02 */ /* 0x000fce0008000f00 */
.L_x_144:
[----:B-1----:R1:W2:Y:S02]  /*7eb0*/  SYNCS.PHASECHK.TRANS64.TRYWAIT P0, [R2+URZ+0x100], R0 ;  /* 0x00010000020075a7 */ /* 0x0022a400080011ff */
[----:B--2---:R-:W-:Y:S05]  /*7ec0*/  @!P0 NANOSLEEP.SYNCS 0x989680 ;  /* 0x009896800000895d */ /* 0x004fea0003900000 */
[----:B------:R-:W2:Y:S02]  /*7ed0*/  @!P0 SYNCS.PHASECHK.TRANS64 P0, [R2+URZ+0x100], R0 ;  /* 0x00010000020085a7 */ /* 0x000ea400080010ff */
[----:B--2---:R-:W-:Y:S05]  /*7ee0*/  @!P0 BRA `(.L_x_144) ;  /* 0xfffffffc00f08947 */ /* 0x004fea000383ffff */
[----:B------:R-:W-:Y:S05]  /*7ef0*/  BRA `(.L_x_145) ;  /* 0xffffffb400147947 */ /* 0x000fea000383ffff */
.L_x_61:
[----:B------:R-:W-:Y:S07]  /*7f00*/  MOV R0, UR6 ;  /* 0x0000000600007c02 */ /* 0x000fee0008000f00 */
.L_x_146:
[----:B-1----:R1:W2:Y:S02]  /*7f10*/  SYNCS.PHASECHK.TRANS64.TRYWAIT P0, [R0+URZ], R2 ;  /* 0x00000002000075a7 */ /* 0x0022a400080011ff */
[----:B--2---:R-:W-:Y:S05]  /*7f20*/  @!P0 NANOSLEEP.SYNCS 0x989680 ;  /* 0x009896800000895d */ /* 0x004fea0003900000 */
[----:B------:R-:W2:Y:S02]  /*7f30*/  @!P0 SYNCS.PHASECHK.TRANS64 P0, [R0+URZ], R2 ;  /* 0x00000002000085a7 */ /* 0x000ea400080010ff */
[----:B--2---:R-:W-:Y:S05]  /*7f40*/  @!P0 BRA `(.L_x_146) ;  /* 0xfffffffc00f08947 */ /* 0x004fea000383ffff */
[----:B------:R-:W-:Y:S05]  /*7f50*/  BRA `(.L_x_60) ;  /* 0xffffffb400307947 */ /* 0x000fea000383ffff */
.L_x_64:
[----:B------:R-:W-:-:S07]  /*7f60*/  MOV R0, UR6 ;  /* 0x0000000600007c02 */ /* 0x000fce0008000f00 */
.L_x_147:
[----:B--2---:R2:W4:Y:S02]  /*7f70*/  SYNCS.PHASECHK.TRANS64.TRYWAIT P0, [R0+URZ], R2 ;  /* 0x00000002000075a7 */ /* 0x00452400080011ff */
[----:B----4-:R-:W-:Y:S05]  /*7f80*/  @!P0 NANOSLEEP.SYNCS 0x989680 ;  /* 0x009896800000895d */ /* 0x010fea0003900000 */
[----:B------:R-:W4:Y:S02]  /*7f90*/  @!P0 SYNCS.PHASECHK.TRANS64 P0, [R0+URZ], R2 ;  /* 0x00000002000085a7 */ /* 0x000f2400080010ff */
[----:B----4-:R-:W-:Y:S05]  /*7fa0*/  @!P0 BRA `(.L_x_147) ;  /* 0xfffffffc00f08947 */ /* 0x010fea000383ffff */
[----:B------:R-:W-:Y:S05]  /*7fb0*/  BRA `(.L_x_148) ;  /* 0xffffffb8000c7947 */ /* 0x000fea000383ffff */
.L_x_65:
[----:B------:R-:W-:-:S07]  /*7fc0*/  MOV R0, UR6 ;  /* 0x0000000600007c02 */ /* 0x000fce0008000f00 */
.L_x_149:
[----:B-1----:R1:W2:Y:S02]  /*7fd0*/  SYNCS.PHASECHK.TRANS64.TRYWAIT P0, [R0+URZ], R3 ;  /* 0x00000003000075a7 */ /* 0x0022a400080011ff */
[----:B--2---:R-:W-:Y:S05]  /*7fe0*/  @!P0 NANOSLEEP.SYNCS 0x989680 ;  /* 0x009896800000895d */ /* 0x004fea0003900000 */
[----:B------:R-:W2:Y:S02]  /*7ff0*/  @!P0 SYNCS.PHASECHK.TRANS64 P0, [R0+URZ], R3 ;  /* 0x00000003000085a7 */ /* 0x000ea400080010ff */
[----:B--2---:R-:W-:Y:S05]  /*8000*/  @!P0 BRA `(.L_x_149) ;  /* 0xfffffffc00f08947 */ /* 0x004fea000383ffff */
[----:B------:R-:W-:Y:S05]  /*8010*/  BRA `(.L_x_150) ;  /* 0xffffffb800187947 */ /* 0x000fea000383ffff */
.L_x_66:
[----:B------:R-:W-:-:S07]  /*8020*/  MOV R0, UR6 ;  /* 0x0000000600007c02 */ /* 0x000fce0008000f00 */
.L_x_151:
[----:B-1----:R1:W2:Y:S02]  /*8030*/  SYNCS.PHASECHK.TRANS64.TRYWAIT P0, [R0+URZ], R3 ;  /* 0x00000003000075a7 */ /* 0x0022a400080011ff */
[----:B--2---:R-:W-:Y:S05]  /*8040*/  @!P0 NANOSLEEP.SYNCS 0x989680 ;  /* 0x009896800000895d */ /* 0x004fea0003900000 */
[----:B------:R-:W2:Y:S02]  /*8050*/  @!P0 SYNCS.PHASECHK.TRANS64 P0, [R0+URZ], R3 ;  /* 0x00000003000085a7 */ /* 0x000ea400080010ff */
[----:B--2---:R-:W-:Y:S05]  /*8060*/  @!P0 BRA `(.L_x_151) ;  /* 0xfffffffc00f08947 */ /* 0x004fea000383ffff */
[----:B------:R-:W-:Y:S05]  /*8070*/  BRA `(.L_x_152) ;  /* 0xffffffb800247947 */ /* 0x000fea000383ffff */
.L_x_67:
[----:B-1----:R-:W-:-:S07]  /*8080*/  MOV R0, UR7 ;  /* 0x0000000700007c02 */ /* 0x002fce0008000f00 */
.L_x_153:
[----:B-1----:R1:W2:Y:S02]  /*8090*/  SYNCS.PHASECHK.TRANS64.TRYWAIT P0, [R0+URZ], R2 ;  /* 0x00000002000075a7 */ /* 0x0022a400080011ff */
[----:B--2---:R-:W-:Y:S05]  /*80a0*/  @!P0 NANOSLEEP.SYNCS 0x989680 ;  /* 0x009896800000895d */ /* 0x004fea0003900000 */
[----:B------:R-:W2:Y:S02]  /*80b0*/  @!P0 SYNCS.PHASECHK.TRANS64 P0, [R0+URZ], R2 ;  /* 0x00000002000085a7 */ /* 0x000ea400080010ff */
[----:B--2---:R-:W-:Y:S05]  /*80c0*/  @!P0 BRA `(.L_x_153) ;  /* 0xfffffffc00f08947 */ /* 0x004fea000383ffff */
[----:B------:R-:W-:Y:S05]  /*80d0*/  BRA `(.L_x_154) ;  /* 0xffffffb800307947 */ /* 0x000fea000383ffff */
.L_x_72:
[----:B--2---:R2:W3:Y:S02]  /*80e0*/  SYNCS.PHASECHK.TRANS64.TRYWAIT P0, [R0+URZ+0xc0], R2 ;  /* 0x0000c002000075a7 */ /* 0x0044e400080011ff */
[----:B---3--:R-:W-:Y:S05]  /*80f0*/  @!P0 NANOSLEEP.SYNCS 0x989680 ;  /* 0x009896800000895d */ /* 0x008fea0003900000 */
[----:B------:R-:W3:Y:S02]  /*8100*/  @!P0 SYNCS.PHASECHK.TRANS64 P0, [R0+URZ+0xc0], R2 ;  /* 0x0000c002000085a7 */ /* 0x000ee400080010ff */
[----:B---3--:R-:W-:Y:S05]  /*8110*/  @!P0 BRA `(.L_x_72) ;  /* 0xfffffffc00f08947 */ /* 0x008fea000383ffff */
[----:B------:R-:W-:Y:S05]  /*8120*/  BRA `(.L_x_155) ;  /* 0xffffffbc002c7947 */ /* 0x000fea000383ffff */
.L_x_75:
[----:B------:R-:W-:Y:S07]  /*8130*/  MOV R0, UR6 ;  /* 0x0000000600007c02 */ /* 0x000fee0008000f00 */
.L_x_156:
[----:B--2---:R2:W3:Y:S02]  /*8140*/  SYNCS.PHASECHK.TRANS64.TRYWAIT P0, [R0+URZ+0xb8], R2 ;  /* 0x0000b802000075a7 */ /* 0x0044e400080011ff */
[----:B---3--:R-:W-:Y:S05]  /*8150*/  @!P0 NANOSLEEP.SYNCS 0x989680 ;  /* 0x009896800000895d */ /* 0x008fea0003900000 */
[----:B------:R-:W3:Y:S02]  /*8160*/  @!P0 SYNCS.PHASECHK.TRANS64 P0, [R0+URZ+0xb8], R2 ;  /* 0x0000b802000085a7 */ /* 0x000ee400080010ff */
[----:B---3--:R-:W-:Y:S05]  /*8170*/  @!P0 BRA `(.L_x_156) ;  /* 0xfffffffc00f08947 */ /* 0x008fea000383ffff */
[----:B------:R-:W-:Y:S05]  /*8180*/  BRA `(.L_x_74) ;  /* 0xffffffc0000c7947 */ /* 0x000fea000383ffff */
.L_x_78:
[----:B------:R-:W-:Y:S07]  /*8190*/  MOV R0, UR15 ;  /* 0x0000000f00007c02 */ /* 0x000fee0008000f00 */
.L_x_157:
[----:B-1----:R1:W2:Y:S02]  /*81a0*/  SYNCS.PHASECHK.TRANS64.TRYWAIT P0, [R0+URZ+0x98], R4 ;  /* 0x00009804000075a7 */ /* 0x0022a400080011ff */
[----:B--2---:R-:W-:Y:S05]  /*81b0*/  @!P0 NANOSLEEP.SYNCS 0x989680 ;  /* 0x009896800000895d */ /* 0x004fea0003900000 */
[----:B------:R-:W2:Y:S02]  /*81c0*/  @!P0 SYNCS.PHASECHK.TRANS64 P0, [R0+URZ+0x98], R4 ;  /* 0x00009804000085a7 */ /* 0x000ea400080010ff */
[----:B--2---:R-:W-:Y:S05]  /*81d0*/  @!P0 BRA `(.L_x_157) ;  /* 0xfffffffc00f08947 */ /* 0x004fea000383ffff */
[----:B------:R-:W-:Y:S05]  /*81e0*/  BRA `(.L_x_158) ;  /* 0xffffffc000847947 */ /* 0x000fea000383ffff */
.L_x_79:
[----:B------:R-:W-:Y:S07]  /*81f0*/  MOV R0, UR7 ;  /* 0x0000000700007c02 */ /* 0x000fee0008000f00 */
.L_x_159:
[----:B-1----:R1:W2:Y:S02]  /*8200*/  SYNCS.PHASECHK.TRANS64.TRYWAIT P0, [R0+URZ+0x98], R32 ;  /* 0x00009820000075a7 */ /* 0x0022a400080011ff */
[----:B--2---:R-:W-:Y:S05]  /*8210*/  @!P0 NANOSLEEP.SYNCS 0x989680 ;  /* 0x009896800000895d */ /* 0x004fea0003900000 */
[----:B------:R-:W2:Y:S02]  /*8220*/  @!P0 SYNCS.PHASECHK.TRANS64 P0, [R0+URZ+0x98], R32 ;  /* 0x00009820000085a7 */ /* 0x000ea400080010ff */
[----:B--2---:R-:W-:Y:S05]  /*8230*/  @!P0 BRA `(.L_x_159) ;  /* 0xfffffffc00f08947 */ /* 0x004fea000383ffff */
[----:B------:R-:W-:Y:S05]  /*8240*/  BRA `(.L_x_160) ;  /* 0xffffffc400247947 */ /* 0x000fea000383ffff */
.L_x_81:
[----:B------:R-:W-:-:S07]  /*8250*/  MOV R0, UR4 ;  /* 0x0000000400007c02 */ /* 0x000fce0008000f00 */
.L_x_161:
[----:B-1----:R1:W3:Y:S02]  /*8260*/  SYNCS.PHASECHK.TRANS64.TRYWAIT P0, [R0+URZ], R2 ;  /* 0x00000002000075a7 */ /* 0x0022e400080011ff */
[----:B---3--:R-:W-:Y:S05]  /*8270*/  @!P0 NANOSLEEP.SYNCS 0x989680 ;  /* 0x009896800000895d */ /* 0x008fea0003900000 */
[----:B------:R-:W3:Y:S02]  /*8280*/  @!P0 SYNCS.PHASECHK.TRANS64 P0, [R0+URZ], R2 ;  /* 0x00000002000085a7 */ /* 0x000ee400080010ff */
[----:B---3--:R-:W-:Y:S05]  /*8290*/  @!P0 BRA `(.L_x_161) ;  /* 0xfffffffc00f08947 */ /* 0x008fea000383ffff */
[----:B------:R-:W-:Y:S05]  /*82a0*/  BRA `(.L_x_162) ;  /* 0xffffffc400b07947 */ /* 0x000fea000383ffff */
.L_x_82:
[----:B------:R-:W-:-:S07]  /*82b0*/  MOV R0, UR4 ;  /* 0x0000000400007c02 */ /* 0x000fce0008000f00 */
.L_x_163:
[----:B-1----:R1:W3:Y:S02]  /*82c0*/  SYNCS.PHASECHK.TRANS64.TRYWAIT P0, [R0+URZ], R2 ;  /* 0x00000002000075a7 */ /* 0x0022e400080011ff */
[----:B---3--:R-:W-:Y:S05]  /*82d0*/  @!P0 NANOSLEEP.SYNCS 0x989680 ;  /* 0x009896800000895d */ /* 0x008fea0003900000 */
[----:B------:R-:W3:Y:S02]  /*82e0*/  @!P0 SYNCS.PHASECHK.TRANS64 P0, [R0+URZ], R2 ;  /* 0x00000002000085a7 */ /* 0x000ee400080010ff */
[----:B---3--:R-:W-:Y:S05]  /*82f0*/  @!P0 BRA `(.L_x_163) ;  /* 0xfffffffc00f08947 */ /* 0x008fea000383ffff */
[----:B------:R-:W-:Y:S05]  /*8300*/  BRA `(.L_x_164) ;  /* 0xffffffc400bc7947 */ /* 0x000fea000383ffff */
.L_x_84:
[----:B--2---:R2:W4:Y:S02]  /*8310*/  SYNCS.PHASECHK.TRANS64.TRYWAIT P0, [R0+URZ+0xc0], R2 ;  /* 0x0000c002000075a7 */ /* 0x00452400080011ff */
[----:B----4-:R-:W-:Y:S05]  /*8320*/  @!P0 NANOSLEEP.SYNCS 0x989680 ;  /* 0x009896800000895d */ /* 0x010fea0003900000 */
[----:B------:R-:W4:Y:S02]  /*8330*/  @!P0 SYNCS.PHASECHK.TRANS64 P0, [R0+URZ+0xc0], R2 ;  /* 0x0000c002000085a7 */ /* 0x000f2400080010ff */
[----:B----4-:R-:W-:Y:S05]  /*8340*/  @!P0 BRA `(.L_x_84) ;  /* 0xfffffffc00f08947 */ /* 0x010fea000383ffff */
[----:B------:R-:W-:Y:S05]  /*8350*/  BRA `(.L_x_165) ;  /* 0xffffffc800b87947 */ /* 0x000fea000383ffff */
.L_x_95:
[----:B-1----:R1:W2:Y:S02]  /*8360*/  SYNCS.PHASECHK.TRANS64.TRYWAIT P1, [R6+URZ+0x80], R3 ;  /* 0x00008003060075a7 */ /* 0x0022a400080211ff */
[----:B--2---:R-:W-:Y:S05]  /*8370*/  @!P1 NANOSLEEP.SYNCS 0x989680 ;  /* 0x009896800000995d */ /* 0x004fea0003900000 */
[----:B------:R-:W2:Y:S02]  /*8380*/  @!P1 SYNCS.PHASECHK.TRANS64 P1, [R6+URZ+0x80], R3 ;  /* 0x00008003060095a7 */ /* 0x000ea400080210ff */
[----:B--2---:R-:W-:Y:S05]  /*8390*/  @!P1 BRA `(.L_x_95) ;  /* 0xfffffffc00f09947 */ /* 0x004fea000383ffff */
[----:B------:R-:W-:Y:S05]  /*83a0*/  BRA `(.L_x_94) ;  /* 0xffffffd8003c7947 */ /* 0x000fea000383ffff */
.L_x_97:
[----:B-1----:R1:W4:Y:S02]  /*83b0*/  SYNCS.PHASECHK.TRANS64.TRYWAIT P0, [R70+URZ+0xe0], R0 ;  /* 0x0000e000460075a7 */ /* 0x00232400080011ff */
[----:B----4-:R-:W-:Y:S05]  /*83c0*/  @!P0 NANOSLEEP.SYNCS 0x989680 ;  /* 0x009896800000895d */ /* 0x010fea0003900000 */
[----:B------:R-:W4:Y:S02]  /*83d0*/  @!P0 SYNCS.PHASECHK.TRANS64 P0, [R70+URZ+0xe0], R0 ;  /* 0x0000e000460085a7 */ /* 0x000f2400080010ff */
[----:B----4-:R-:W-:Y:S05]  /*83e0*/  @!P0 BRA `(.L_x_97) ;  /* 0xfffffffc00f08947 */ /* 0x010fea000383ffff */
[----:B------:R-:W-:Y:S05]  /*83f0*/  BRA `(.L_x_96) ;  /* 0xffffffd800747947 */ /* 0x000fea000383ffff */
.L_x_108:
[----:B---3--:R3:W4:Y:S02]  /*8400*/  SYNCS.PHASECHK.TRANS64.TRYWAIT P0, [R3+URZ+0x80], R60 ;  /* 0x0000803c030075a7 */ /* 0x00872400080011ff */
[----:B----4-:R-:W-:Y:S05]  /*8410*/  @!P0 NANOSLEEP.SYNCS 0x989680 ;  /* 0x009896800000895d */ /* 0x010fea0003900000 */
[----:B------:R-:W4:Y:S02]  /*8420*/  @!P0 SYNCS.PHASECHK.TRANS64 P0, [R3+URZ+0x80], R60 ;  /* 0x0000803c030085a7 */ /* 0x000f2400080010ff */
[----:B----4-:R-:W-:Y:S05]  /*8430*/  @!P0 BRA `(.L_x_108) ;  /* 0xfffffffc00f08947 */ /* 0x010fea000383ffff */
[----:B------:R-:W-:Y:S05]  /*8440*/  BRA `(.L_x_107) ;  /* 0xffffffe4005c7947 */ /* 0x000fea000383ffff */
        .weak           $__internal_0_$__cuda_sm10x_tcgen05_guardrail_trap_col_being_dealloced_not_returned_by_alloc
        .type           $__internal_0_$__cuda_sm10x_tcgen05_guardrail_trap_col_being_dealloced_not_returned_by_alloc,@function
        .size           $__internal_0_$__cuda_sm10x_tcgen05_guardrail_trap_col_being_dealloced_not_returned_by_alloc,($__internal_1_$__cuda_sm10x_tcgen05_guardrail_trap_phase_invalid_during_alloc - $__internal_0_$__cuda_sm10x_tcgen05_guardrail_trap_col_being_dealloced_not_returned_by_alloc)
$__internal_0_$__cuda_sm10x_tcgen05_guardrail_trap_col_being_dealloced_not_returned_by_alloc:
[----:B------:R-:W-:Y:S05]  /*8450*/  BPT.TRAP 0x1 ;  /* 0x000000040000795c */ /* 0x000fea0000300000 */
[----:B------:R-:W-:-:S04]  /*8460*/  HFMA2 R3, -RZ, RZ, 0, 0 ;  /* 0x00000000ff037431 */ /* 0x000fc800000001ff */
[----:B------:R-:W-:Y:S05]  /*8470*/  RET.REL.NODEC R2 `(_ZN7cutlass13device_kernelINS_4gemm6kernel13GemmUniversalIN4cute5tupleIJiiiiEEENS1_10collective13CollectiveMmaINS1_35MainloopSm100TmaUmmaWarpSpecializedILi8ELi2ELi4ENS5_IJNS4_1CILi1EEESB_SB_EEEEENS5_IJNSA_ILi128EEENSA_ILi64EEESF_EEENS_10bfloat16_tENS5_IJlSB_lEEESH_SI_NS4_8TiledMMAINS4_8MMA_AtomIJNS4_20SM100_MMA_F16BF16_SSISH_SH_fLi128ELi64ELNS4_4UMMA5MajorE0ELSN_0ELNSM_7ScaleInE0ELSO_0EEEEEENS4_6LayoutISC_NS5_IJNSA_ILi0EEESS_SS_EEEEENS5_IJNS4_10UnderscoreESV_SV_EEEEENS4_13SM90_TMA_LOADENS4_14ComposedLayoutINS4_7SwizzleILi3ELi4ELi3EEENS4_18smem_ptr_flag_bitsILi16EEENSR_INS5_IJNSA_ILi8EEESF_EEENS5_IJSF_SB_EEEEEEEvNS4_8identityESY_S18_vS19_EENS_8epilogue10collective18CollectiveEpilogueINS1B_23Sm100TmaWarpSpecializedILi3ELi2ELi32ELb1ELb0EEEJSG_NS5_IJNSR_ISE_SB_EENSR_INSA_ILi32EEESB_EEEEESH_SI_SH_SI_NS1B_6fusion15FusionCallbacksIS1F_NS1K_17LinCombPerRowBiasISH_fSH_SH_fLi8ELNS_15FloatRoundStyleE2EEESG_S1J_JEEENS4_5SM1004TMEM4LOAD26SM100_TMEM_LOAD_32dp32b32xESY_NSZ_INS10_ILi2ELi4ELi3EEES13_NSR_INS5_IJS14_S1H_EEENS5_IJS1H_SB_EEEEEEENS4_39AutoVectorizingCopyWithAssumedAlignmentILi128EEENS4_14SM90_TMA_STOREES1Y_S20_S20_EEEvvEEEEvNT_6ParamsE) ;  /* 0xffffff7802e07950 */ /* 0x000fea0003c3ffff */
        .weak           $__internal_1_$__cuda_sm10x_tcgen05_guardrail_trap_phase_invalid_during_alloc
        .type           $__internal_1_$__cuda_sm10x_tcgen05_guardrail_trap_phase_invalid_during_alloc,@function
        .size           $__internal_1_$__cuda_sm10x_tcgen05_guardrail_trap_phase_invalid_during_alloc,($__internal_2_$__cuda_sm10x_tcgen05_guardrail_trap_unallocated_columns_being_dealloced - $__internal_1_$__cuda_sm10x_tcgen05_guardrail_trap_phase_invalid_during_alloc)
$__internal_1_$__cuda_sm10x_tcgen05_guardrail_trap_phase_invalid_during_alloc:
[----:B------:R-:W-:Y:S05]  /*8480*/  BPT.TRAP 0x1 ;  /* 0x000000040000795c */ /* 0x000fea0000300000 */
[----:B------:R-:W-:-:S04]  /*8490*/  MOV R3, 0x0 ;  /* 0x0000000000037802 */ /* 0x000fc80000000f00 */
[----:B------:R-:W-:Y:S05]  /*84a0*/  RET.REL.NODEC R2 `(_ZN7cutlass13device_kernelINS_4gemm6kernel13GemmUniversalIN4cute5tupleIJiiiiEEENS1_10collective13CollectiveMmaINS1_35MainloopSm100TmaUmmaWarpSpecializedILi8ELi2ELi4ENS5_IJNS4_1CILi1EEESB_SB_EEEEENS5_IJNSA_ILi128EEENSA_ILi64EEESF_EEENS_10bfloat16_tENS5_IJlSB_lEEESH_SI_NS4_8TiledMMAINS4_8MMA_AtomIJNS4_20SM100_MMA_F16BF16_SSISH_SH_fLi128ELi64ELNS4_4UMMA5MajorE0ELSN_0ELNSM_7ScaleInE0ELSO_0EEEEEENS4_6LayoutISC_NS5_IJNSA_ILi0EEESS_SS_EEEEENS5_IJNS4_10UnderscoreESV_SV_EEEEENS4_13SM90_TMA_LOADENS4_14ComposedLayoutINS4_7SwizzleILi3ELi4ELi3EEENS4_18smem_ptr_flag_bitsILi16EEENSR_INS5_IJNSA_ILi8EEESF_EEENS5_IJSF_SB_EEEEEEEvNS4_8identityESY_S18_vS19_EENS_8epilogue10collective18CollectiveEpilogueINS1B_23Sm100TmaWarpSpecializedILi3ELi2ELi32ELb1ELb0EEEJSG_NS5_IJNSR_ISE_SB_EENSR_INSA_ILi32EEESB_EEEEESH_SI_SH_SI_NS1B_6fusion15FusionCallbacksIS1F_NS1K_17LinCombPerRowBiasISH_fSH_SH_fLi8ELNS_15FloatRoundStyleE2EEESG_S1J_JEEENS4_5SM1004TMEM4LOAD26SM100_TMEM_LOAD_32dp32b32xESY_NSZ_INS10_ILi2ELi4ELi3EEES13_NSR_INS5_IJS14_S1H_EEENS5_IJS1H_SB_EEEEEEENS4_39AutoVectorizingCopyWithAssumedAlignmentILi128EEENS4_14SM90_TMA_STOREES1Y_S20_S20_EEEvvEEEEvNT_6ParamsE) ;  /* 0xffffff7802d47950 */ /* 0x000fea0003c3ffff */
        .weak           $__internal_2_$__cuda_sm10x_tcgen05_guardrail_trap_unallocated_columns_being_dealloced
        .type           $__internal_2_$__cuda_sm10x_tcgen05_guardrail_trap_unallocated_columns_being_dealloced,@function
        .size           $__internal_2_$__cuda_sm10x_tcgen05_guardrail_trap_unallocated_columns_being_dealloced,(.L_x_167 - $__internal_2_$__cuda_sm10x_tcgen05_guardrail_trap_unallocated_columns_being_dealloced)
$__internal_2_$__cuda_sm10x_tcgen05_guardrail_trap_unallocated_columns_being_dealloced:
[----:B------:R-:W-:Y:S05]  /*84b0*/  BPT.TRAP 0x1 ;  /* 0x000000040000795c */ /* 0x000fea0000300000 */
[----:B------:R-:W-:-:S04]  /*84c0*/  HFMA2 R3, -RZ, RZ, 0, 0 ;  /* 0x00000000ff037431 */ /* 0x000fc800000001ff */
[----:B------:R-:W-:Y:S05]  /*84d0*/  RET.REL.NODEC R2 `(_ZN7cutlass13device_kernelINS_4gemm6kernel13GemmUniversalIN4cute5tupleIJiiiiEEENS1_10collective13CollectiveMmaINS1_35MainloopSm100TmaUmmaWarpSpecializedILi8ELi2ELi4ENS5_IJNS4_1CILi1EEESB_SB_EEEEENS5_IJNSA_ILi128EEENSA_ILi64EEESF_EEENS_10bfloat16_tENS5_IJlSB_lEEESH_SI_NS4_8TiledMMAINS4_8MMA_AtomIJNS4_20SM100_MMA_F16BF16_SSISH_SH_fLi128ELi64ELNS4_4UMMA5MajorE0ELSN_0ELNSM_7ScaleInE0ELSO_0EEEEEENS4_6LayoutISC_NS5_IJNSA_ILi0EEESS_SS_EEEEENS5_IJNS4_10UnderscoreESV_SV_EEEEENS4_13SM90_TMA_LOADENS4_14ComposedLayoutINS4_7SwizzleILi3ELi4ELi3EEENS4_18smem_ptr_flag_bitsILi16EEENSR_INS5_IJNSA_ILi8EEESF_EEENS5_IJSF_SB_EEEEEEEvNS4_8identityESY_S18_vS19_EENS_8epilogue10collective18CollectiveEpilogueINS1B_23Sm100TmaWarpSpecializedILi3ELi2ELi32ELb1ELb0EEEJSG_NS5_IJNSR_ISE_SB_EENSR_INSA_ILi32EEESB_EEEEESH_SI_SH_SI_NS1B_6fusion15FusionCallbacksIS1F_NS1K_17LinCombPerRowBiasISH_fSH_SH_fLi8ELNS_15FloatRoundStyleE2EEESG_S1J_JEEENS4_5SM1004TMEM4LOAD26SM100_TMEM_LOAD_32dp32b32xESY_NSZ_INS10_ILi2ELi4ELi3EEES13_NSR_INS5_IJS14_S1H_EEENS5_IJS1H_SB_EEEEEEENS4_39AutoVectorizingCopyWithAssumedAlignmentILi128EEENS4_14SM90_TMA_STOREES1Y_S20_S20_EEEvvEEEEvNT_6ParamsE) ;  /* 0xffffff7802c87950 */ /* 0x000fea0003c3ffff */
.L_x_166:
[----:B------:R-:W-:-:S00]  /*84e0*/  BRA `(.L_x_166) ;  /* 0xfffffffc00fc7947 */ /* 0x000fc0000383ffff */
[----:B------:R-:W-:-:S00]  /*84f0*/  NOP ;  /* 0x0000000000007918 */ /* 0x000fc00000000000 */
        /* <DEDUP_REMOVED lines=8> */
.L_x_167:


//--------------------- .nv.global.init           --------------------------
	.section	.nv.global.init,"aw",@progbits
.nv.global.init:
	.type		$str$27,@object
	.size		$str$27,($str$28 - $str$27)
$str$27:
        /*0000*/ 	.byte	0x28, 0x61, 0x64, 0x64, 0x72, 0x65, 0x73, 0x73, 0x20, 0x26, 0x20, 0x6d, 0x61, 0x73, 0x6b, 0x29
        /*0010*/ 	.byte	0x20, 0x3d, 0x3d, 0x20, 0x30, 0x00
	.type		$str$28,@object
	.size		$str$28,($str$26 - $str$28)
$str$28:
        /*0016*/ 	.byte	0x2f, 0x74, 0x6d, 0x70, 0x2f, 0x63, 0x75, 0x74, 0x6c, 0x61, 0x73, 0x73, 0x5f, 0x73, 0x77, 0x65
        /*0026*/ 	.byte	0x65, 0x70, 0x5f, 0x73, 0x72, 0x63, 0x2f, 0x69, 0x6e, 0x63, 0x6c, 0x75, 0x64, 0x65, 0x2f, 0x63
        /*0036*/ 	.byte	0x75, 0x74, 0x65, 0x2f, 0x70, 0x6f, 0x69, 0x6e, 0x74, 0x65, 0x72, 0x5f, 0x66, 0x6c, 0x61, 0x67
        /*0046*/ 	.byte	0x67, 0x65, 0x64, 0x2e, 0x68, 0x70, 0x70, 0x00
	.type		$str$26,@object
	.size		$str$26,($str$25 - $str$26)
$str$26:
        /*004e*/ 	.byte	0x2f, 0x74, 0x6d, 0x70, 0x2f, 0x63, 0x75, 0x74, 0x6c, 0x61, 0x73, 0x73, 0x5f, 0x73, 0x77, 0x65
        /*005e*/ 	.byte	0x65, 0x70, 0x5f, 0x73, 0x72, 0x63, 0x2f, 0x69, 0x6e, 0x63, 0x6c, 0x75, 0x64, 0x65, 0x2f, 0x63
        /*006e*/ 	.byte	0x75, 0x74, 0x65, 0x2f, 0x61, 0x74, 0x6f, 0x6d, 0x2f, 0x63, 0x6f, 0x70, 0x79, 0x5f, 0x74, 0x72
        /*007e*/ 	.byte	0x61, 0x69, 0x74, 0x73, 0x5f, 0x73, 0x6d, 0x31, 0x30, 0x30, 0x2e, 0x68, 0x70, 0x70, 0x00
	.type		$str$25,@object
	.size		$str$25,(__unnamed_1 - $str$25)
$str$25:
        /*008d*/ 	.byte	0x28, 0x28, 0x75, 0x69, 0x6e, 0x74, 0x33, 0x32, 0x5f, 0x74, 0x28, 0x74, 0x68, 0x72, 0x65, 0x61
        /*009d*/ 	.byte	0x64, 0x49, 0x64, 0x78, 0x2e, 0x78, 0x29, 0x20, 0x2f, 0x20, 0x33, 0x32, 0x29, 0x20, 0x25, 0x20
        /*00ad*/ 	.byte	0x34, 0x29, 0x20, 0x3d, 0x3d, 0x20, 0x28, 0x28, 0x28, 0x74, 0x6d, 0x65, 0x6d, 0x5f, 0x61, 0x64
        /*00bd*/ 	.byte	0x64, 0x72, 0x20, 0x3e, 0x3e, 0x20, 0x31, 0x36, 0x29, 0x20, 0x2f, 0x20, 0x33, 0x32, 0x29, 0x20
        /*00cd*/ 	.byte	0x25, 0x20, 0x34, 0x29, 0x00
	.type		__unnamed_1,@object
	.size		__unnamed_1,(__unnamed_2 - __unnamed_1)
__unnamed_1:
        /*00d2*/ 	.byte	0x61, 0x75, 0x74, 0x6f, 0x20, 0x63, 0x75, 0x74, 0x65, 0x3a, 0x3a, 0x61, 0x73, 0x5f, 0x70, 0x6f
        /* <DEDUP_REMOVED lines=24> */
        /*0262*/ 	.byte	0x34, 0x30, 0x39, 0x36, 0x3e, 0x3e, 0x3e, 0x3e, 0x5d, 0x00
	.type		__unnamed_2,@object
	.size		__unnamed_2,(.L_2 - __unnamed_2)
__unnamed_2:
        /* <DEDUP_REMOVED lines=42> */
        /*050c*/ 	.byte	0x3e, 0x3e, 0x5d, 0x00
.L_2:


//--------------------- .nv.shared._ZN7cutlass13device_kernelINS_4gemm6kernel13GemmUniversalIN4cute5tupleIJiiiiEEENS1_10collective13CollectiveMmaINS1_35MainloopSm100TmaUmmaWarpSpecializedILi8ELi2ELi4ENS5_IJNS4_1CILi1EEESB_SB_EEEEENS5_IJNSA_ILi128EEENSA_ILi64EEESF_EEENS_10bfloat16_tENS5_IJlSB_lEEESH_SI_NS4_8TiledMMAINS4_8MMA_AtomIJNS4_20SM100_MMA_F16BF16_SSISH_SH_fLi128ELi64ELNS4_4UMMA5MajorE0ELSN_0ELNSM_7ScaleInE0ELSO_0EEEEEENS4_6LayoutISC_NS5_IJNSA_ILi0EEESS_SS_EEEEENS5_IJNS4_10UnderscoreESV_SV_EEEEENS4_13SM90_TMA_LOADENS4_14ComposedLayoutINS4_7SwizzleILi3ELi4ELi3EEENS4_18smem_ptr_flag_bitsILi16EEENSR_INS5_IJNSA_ILi8EEESF_EEENS5_IJSF_SB_EEEEEEEvNS4_8identityESY_S18_vS19_EENS_8epilogue10collective18CollectiveEpilogueINS1B_23Sm100TmaWarpSpecializedILi3ELi2ELi32ELb1ELb0EEEJSG_NS5_IJNSR_ISE_SB_EENSR_INSA_ILi32EEESB_EEEEESH_SI_SH_SI_NS1B_6fusion15FusionCallbacksIS1F_NS1K_17LinCombPerRowBiasISH_fSH_SH_fLi8ELNS_15FloatRoundStyleE2EEESG_S1J_JEEENS4_5SM1004TMEM4LOAD26SM100_TMEM_LOAD_32dp32b32xESY_NSZ_INS10_ILi2ELi4ELi3EEES13_NSR_INS5_IJS14_S1H_EEENS5_IJS1H_SB_EEEEEEENS4_39AutoVectorizingCopyWithAssumedAlignmentILi128EEENS4_14SM90_TMA_STOREES1Y_S20_S20_EEEvvEEEEvNT_6ParamsE --------------------------
	.section	.nv.shared._ZN7cutlass13device_kernelINS_4gemm6kernel13GemmUniversalIN4cute5tupleIJiiiiEEENS1_10collective13CollectiveMmaINS1_35MainloopSm100TmaUmmaWarpSpecializedILi8ELi2ELi4ENS5_IJNS4_1CILi1EEESB_SB_EEEEENS5_IJNSA_ILi128EEENSA_ILi64EEESF_EEENS_10bfloat16_tENS5_IJlSB_lEEESH_SI_NS4_8TiledMMAINS4_8MMA_AtomIJNS4_20SM100_MMA_F16BF16_SSISH_SH_fLi128ELi64ELNS4_4UMMA5MajorE0ELSN_0ELNSM_7ScaleInE0ELSO_0EEEEEENS4_6LayoutISC_NS5_IJNSA_ILi0EEESS_SS_EEEEENS5_IJNS4_10UnderscoreESV_SV_EEEEENS4_13SM90_TMA_LOADENS4_14ComposedLayoutINS4_7SwizzleILi3ELi4ELi3EEENS4_18smem_ptr_flag_bitsILi16EEENSR_INS5_IJNSA_ILi8EEESF_EEENS5_IJSF_SB_EEEEEEEvNS4_8identityESY_S18_vS19_EENS_8epilogue10collective18CollectiveEpilogueINS1B_23Sm100TmaWarpSpecializedILi3ELi2ELi32ELb1ELb0EEEJSG_NS5_IJNSR_ISE_SB_EENSR_INSA_ILi32EEESB_EEEEESH_SI_SH_SI_NS1B_6fusion15FusionCallbacksIS1F_NS1K_17LinCombPerRowBiasISH_fSH_SH_fLi8ELNS_15FloatRoundStyleE2EEESG_S1J_JEEENS4_5SM1004TMEM4LOAD26SM100_TMEM_LOAD_32dp32b32xESY_NSZ_INS10_ILi2ELi4ELi3EEES13_NSR_INS5_IJS14_S1H_EEENS5_IJS1H_SB_EEEEEEENS4_39AutoVectorizingCopyWithAssumedAlignmentILi128EEENS4_14SM90_TMA_STOREES1Y_S20_S20_EEEvvEEEEvNT_6ParamsE,"aw",@nobits
	.sectionflags	@""
	.align	16
	.zero		1024


//--------------------- .nv.shared.reserved.0     --------------------------
	.section	.nv.shared.reserved.0,"aw",@nobits
	.weak		__nv_reservedSMEM_offset_0_alias
	.size		__nv_reservedSMEM_offset_0_alias, 0, 64
	.other		__nv_reservedSMEM_offset_0_alias,@"STO_CUDA_RESERVED_SHARED STV_DEFAULT"
__nv_reservedSMEM_offset_0_alias:
	.zero		0
.nv.shared.reserved.0:
	.zero		64
	.weak		__nv_reservedSMEM_tcgen05_partition
	.type		__nv_reservedSMEM_tcgen05_partition,@object
	.size		__nv_reservedSMEM_tcgen05_partition,(.L_0 - __nv_reservedSMEM_tcgen05_partition)
__nv_reservedSMEM_tcgen05_partition:
	.zero		32
.L_0:


//--------------------- .nv.global                --------------------------
	.section	.nv.global,"aw",@nobits
.nv.global:
	.type		_ZN39_INTERNAL_b6f841ce_4_k_cu_273085a5_30014cute1_E,@object
	.size		_ZN39_INTERNAL_b6f841ce_4_k_cu_273085a5_30014cute1_E,(_ZN39_INTERNAL_b6f841ce_4_k_cu_273085a5_30014cuda3std3__45__cpo6cbeginE - _ZN39_INTERNAL_b6f841ce_4_k_cu_273085a5_30014cute1_E)
_ZN39_INTERNAL_b6f841ce_4_k_cu_273085a5_30014cute1_E:
	.zero		1
	.type		_ZN39_INTERNAL_b6f841ce_4_k_cu_273085a5_30014cuda3std3__45__cpo6cbeginE,@object
	.size		_ZN39_INTERNAL_b6f841ce_4_k_cu_273085a5_30014cuda3std3__45__cpo6cbeginE,(_ZN39_INTERNAL_b6f841ce_4_k_cu_273085a5_30014cuda3std3__48in_placeE - _ZN39_INTERNAL_b6f841ce_4_k_cu_273085a5_30014cuda3std3__45__cpo6cbeginE)
_ZN39_INTERNAL_b6f841ce_4_k_cu_273085a5_30014cuda3std3__45__cpo6cbeginE:
	.zero		1
	.type		_ZN39_INTERNAL_b6f841ce_4_k_cu_273085a5_30014cuda3std3__48in_placeE,@object
	.size		_ZN39_INTERNAL_b6f841ce_4_k_cu_273085a5_30014cuda3std3__48in_placeE,(_ZN39_INTERNAL_b6f841ce_4_k_cu_273085a5_30014cuda3std6ranges3__45__cpo9iter_moveE - _ZN39_INTERNAL_b6f841ce_4_k_cu_273085a5_30014cuda3std3__48in_placeE)
_ZN39_INTERNAL_b6f841ce_4_k_cu_273085a5_30014cuda3std3__48in_placeE:
	.zero		1
	.type		_ZN39_INTERNAL_b6f841ce_4_k_cu_273085a5_30014cuda3std6ranges3__45__cpo9iter_moveE,@object
	.size		_ZN39_INTERNAL_b6f841ce_4_k_cu_273085a5_30014cuda3std6ranges3__45__cpo9iter_moveE,(_ZN39_INTERNAL_b6f841ce_4_k_cu_273085a5_30014cuda3std3__45__cpo5beginE - _ZN39_INTERNAL_b6f841ce_4_k_cu_273085a5_30014cuda3std6ranges3__45__cpo9iter_moveE)
_ZN39_INTERNAL_b6f841ce_4_k_cu_273085a5_30014cuda3std6ranges3__45__cpo9iter_moveE:
	.zero		1
	.type		_ZN39_INTERNAL_b6f841ce_4_k_cu_273085a5_30014cuda3std3__45__cpo5beginE,@object
	.size		_ZN39_INTERNAL_b6f841ce_4_k_cu_273085a5_30014cuda3std3__45__cpo5beginE,(_ZN39_INTERNAL_b6f841ce_4_k_cu_273085a5_30014cuda3std3__441_GLOBAL__N__b6f841ce_4_k_cu_273085a5_30016ignoreE - _ZN39_INTERNAL_b6f841ce_4_k_cu_273085a5_30014cuda3std3__45__cpo5beginE)
_ZN39_INTERNAL_b6f841ce_4_k_cu_273085a5_30014cuda3std3__45__cpo5beginE:
	.zero		1
	.type		_ZN39_INTERNAL_b6f841ce_4_k_cu_273085a5_30014cuda3std3__441_GLOBAL__N__b6f841ce_4_k_cu_273085a5_30016ignoreE,@object
	.size		_ZN39_INTERNAL_b6f841ce_4_k_cu_273085a5_30014cuda3std3__441_GLOBAL__N__b6f841ce_4_k_cu_273085a5_30016ignoreE,(_ZN39_INTERNAL_b6f841ce_4_k_cu_273085a5_30014cute7productE - _ZN39_INTERNAL_b6f841ce_4_k_cu_273085a5_30014cuda3std3__441_GLOBAL__N__b6f841ce_4_k_cu_273085a5_30016ignoreE)
_ZN39_INTERNAL_b6f841ce_4_k_cu_273085a5_30014cuda3std3__441_GLOBAL__N__b6f841ce_4_k_cu_273085a5_30016ignoreE:
	.zero		1
	.type		_ZN39_INTERNAL_b6f841ce_4_k_cu_273085a5_30014cute7productE,@object
	.size		_ZN39_INTERNAL_b6f841ce_4_k_cu_273085a5_30014cute7productE,(_ZN39_INTERNAL_b6f841ce_4_k_cu_273085a5_30014cuda3std3__45__cpo3endE - _ZN39_INTERNAL_b6f841ce_4_k_cu_273085a5_30014cute7productE)
_ZN39_INTERNAL_b6f841ce_4_k_cu_273085a5_30014cute7productE:
	.zero		1
	.type		_ZN39_INTERNAL_b6f841ce_4_k_cu_273085a5_30014cuda3std3__45__cpo3endE,@object
	.size		_ZN39_INTERNAL_b6f841ce_4_k_cu_273085a5_30014cuda3std3__45__cpo3endE,(_ZN39_INTERNAL_b6f841ce_4_k_cu_273085a5_30014cuda3std3__419piecewise_constructE - _ZN39_INTERNAL_b6f841ce_4_k_cu_273085a5_30014cuda3std3__45__cpo3endE)
_ZN39_INTERNAL_b6f841ce_4_k_cu_273085a5_30014cuda3std3__45__cpo3endE:
	.zero		1
	.type		_ZN39_INTERNAL_b6f841ce_4_k_cu_273085a5_30014cuda3std3__419piecewise_constructE,@object
	.size		_ZN39_INTERNAL_b6f841ce_4_k_cu_273085a5_30014cuda3std3__419piecewise_constructE,(_ZN39_INTERNAL_b6f841ce_4_k_cu_273085a5_30014cuda3std3__45__cpo4cendE - _ZN39_INTERNAL_b6f841ce_4_k_cu_273085a5_30014cuda3std3__419piecewise_constructE)
_ZN39_INTERNAL_b6f841ce_4_k_cu_273085a5_30014cuda3std3__419piecewise_constructE:
	.zero		1
	.type		_ZN39_INTERNAL_b6f841ce_4_k_cu_273085a5_30014cuda3std3__45__cpo4cendE,@object
	.size		_ZN39_INTERNAL_b6f841ce_4_k_cu_273085a5_30014cuda3std3__45__cpo4cendE,(_ZN39_INTERNAL_b6f841ce_4_k_cu_273085a5_30014cuda3std6ranges3__45__cpo4swapE - _ZN39_INTERNAL_b6f841ce_4_k_cu_273085a5_30014cuda3std3__45__cpo4cendE)
_ZN39_INTERNAL_b6f841ce_4_k_cu_273085a5_30014cuda3std3__45__cpo4cendE:
	.zero		1
	.type		_ZN39_INTERNAL_b6f841ce_4_k_cu_273085a5_30014cuda3std6ranges3__45__cpo4swapE,@object
	.size		_ZN39_INTERNAL_b6f841ce_4_k_cu_273085a5_30014cuda3std6ranges3__45__cpo4swapE,(.L_10 - _ZN39_INTERNAL_b6f841ce_4_k_cu_273085a5_30014cuda3std6ranges3__45__cpo4swapE)
_ZN39_INTERNAL_b6f841ce_4_k_cu_273085a5_30014cuda3std6ranges3__45__cpo4swapE:
	.zero		1
.L_10:


//--------------------- .nv.constant0._ZN7cutlass13device_kernelINS_4gemm6kernel13GemmUniversalIN4cute5tupleIJiiiiEEENS1_10collective13CollectiveMmaINS1_35MainloopSm100TmaUmmaWarpSpecializedILi8ELi2ELi4ENS5_IJNS4_1CILi1EEESB_SB_EEEEENS5_IJNSA_ILi128EEENSA_ILi64EEESF_EEENS_10bfloat16_tENS5_IJlSB_lEEESH_SI_NS4_8TiledMMAINS4_8MMA_AtomIJNS4_20SM100_MMA_F16BF16_SSISH_SH_fLi128ELi64ELNS4_4UMMA5MajorE0ELSN_0ELNSM_7ScaleInE0ELSO_0EEEEEENS4_6LayoutISC_NS5_IJNSA_ILi0EEESS_SS_EEEEENS5_IJNS4_10UnderscoreESV_SV_EEEEENS4_13SM90_TMA_LOADENS4_14ComposedLayoutINS4_7SwizzleILi3ELi4ELi3EEENS4_18smem_ptr_flag_bitsILi16EEENSR_INS5_IJNSA_ILi8EEESF_EEENS5_IJSF_SB_EEEEEEEvNS4_8identityESY_S18_vS19_EENS_8epilogue10collective18CollectiveEpilogueINS1B_23Sm100TmaWarpSpecializedILi3ELi2ELi32ELb1ELb0EEEJSG_NS5_IJNSR_ISE_SB_EENSR_INSA_ILi32EEESB_EEEEESH_SI_SH_SI_NS1B_6fusion15FusionCallbacksIS1F_NS1K_17LinCombPerRowBiasISH_fSH_SH_fLi8ELNS_15FloatRoundStyleE2EEESG_S1J_JEEENS4_5SM1004TMEM4LOAD26SM100_TMEM_LOAD_32dp32b32xESY_NSZ_INS10_ILi2ELi4ELi3EEES13_NSR_INS5_IJS14_S1H_EEENS5_IJS1H_SB_EEEEEEENS4_39AutoVectorizingCopyWithAssumedAlignmentILi128EEENS4_14SM90_TMA_STOREES1Y_S20_S20_EEEvvEEEEvNT_6ParamsE --------------------------
	.section	.nv.constant0._ZN7cutlass13device_kernelINS_4gemm6kernel13GemmUniversalIN4cute5tupleIJiiiiEEENS1_10collective13CollectiveMmaINS1_35MainloopSm100TmaUmmaWarpSpecializedILi8ELi2ELi4ENS5_IJNS4_1CILi1EEESB_SB_EEEEENS5_IJNSA_ILi128EEENSA_ILi64EEESF_EEENS_10bfloat16_tENS5_IJlSB_lEEESH_SI_NS4_8TiledMMAINS4_8MMA_AtomIJNS4_20SM100_MMA_F16BF16_SSISH_SH_fLi128ELi64ELNS4_4UMMA5MajorE0ELSN_0ELNSM_7ScaleInE0ELSO_0EEEEEENS4_6LayoutISC_NS5_IJNSA_ILi0EEESS_SS_EEEEENS5_IJNS4_10UnderscoreESV_SV_EEEEENS4_13SM90_TMA_LOADENS4_14ComposedLayoutINS4_7SwizzleILi3ELi4ELi3EEENS4_18smem_ptr_flag_bitsILi16EEENSR_INS5_IJNSA_ILi8EEESF_EEENS5_IJSF_SB_EEEEEEEvNS4_8identityESY_S18_vS19_EENS_8epilogue10collective18CollectiveEpilogueINS1B_23Sm100TmaWarpSpecializedILi3ELi2ELi32ELb1ELb0EEEJSG_NS5_IJNSR_ISE_SB_EENSR_INSA_ILi32EEESB_EEEEESH_SI_SH_SI_NS1B_6fusion15FusionCallbacksIS1F_NS1K_17LinCombPerRowBiasISH_fSH_SH_fLi8ELNS_15FloatRoundStyleE2EEESG_S1J_JEEENS4_5SM1004TMEM4LOAD26SM100_TMEM_LOAD_32dp32b32xESY_NSZ_INS10_ILi2ELi4ELi3EEES13_NSR_INS5_IJS14_S1H_EEENS5_IJS1H_SB_EEEEEEENS4_39AutoVectorizingCopyWithAssumedAlignmentILi128EEENS4_14SM90_TMA_STOREES1Y_S20_S20_EEEvvEEEEvNT_6ParamsE,"a",@progbits
	.sectionflags	@""
	.align	4
.nv.constant0._ZN7cutlass13device_kernelINS_4gemm6kernel13GemmUniversalIN4cute5tupleIJiiiiEEENS1_10collective13CollectiveMmaINS1_35MainloopSm100TmaUmmaWarpSpecializedILi8ELi2ELi4ENS5_IJNS4_1CILi1EEESB_SB_EEEEENS5_IJNSA_ILi128EEENSA_ILi64EEESF_EEENS_10bfloat16_tENS5_IJlSB_lEEESH_SI_NS4_8TiledMMAINS4_8MMA_AtomIJNS4_20SM100_MMA_F16BF16_SSISH_SH_fLi128ELi64ELNS4_4UMMA5MajorE0ELSN_0ELNSM_7ScaleInE0ELSO_0EEEEEENS4_6LayoutISC_NS5_IJNSA_ILi0EEESS_SS_EEEEENS5_IJNS4_10UnderscoreESV_SV_EEEEENS4_13SM90_TMA_LOADENS4_14ComposedLayoutINS4_7SwizzleILi3ELi4ELi3EEENS4_18smem_ptr_flag_bitsILi16EEENSR_INS5_IJNSA_ILi8EEESF_EEENS5_IJSF_SB_EEEEEEEvNS4_8identityESY_S18_vS19_EENS_8epilogue10collective18CollectiveEpilogueINS1B_23Sm100TmaWarpSpecializedILi3ELi2ELi32ELb1ELb0EEEJSG_NS5_IJNSR_ISE_SB_EENSR_INSA_ILi32EEESB_EEEEESH_SI_SH_SI_NS1B_6fusion15FusionCallbacksIS1F_NS1K_17LinCombPerRowBiasISH_fSH_SH_fLi8ELNS_15FloatRoundStyleE2EEESG_S1J_JEEENS4_5SM1004TMEM4LOAD26SM100_TMEM_LOAD_32dp32b32xESY_NSZ_INS10_ILi2ELi4ELi3EEES13_NSR_INS5_IJS14_S1H_EEENS5_IJS1H_SB_EEEEEEENS4_39AutoVectorizingCopyWithAssumedAlignmentILi128EEENS4_14SM90_TMA_STOREES1Y_S20_S20_EEEvvEEEEvNT_6ParamsE:
	.zero		2944


//--------------------- SYMBOLS --------------------------

	.type		.nv.reservedSmem.offset0,@object
	.size		.nv.reservedSmem.offset0,0x4
	.type		.nv.reservedSmem.cap,@object
	.size		.nv.reservedSmem.cap,0x4
	.type		__assertfail,@function
